def attn_fwd(
    Q,
    K,
    V,
    Out,
    Lse,
    sm_scale,
    stride_qz,
    stride_qh,
    stride_qm,
    stride_qk,
    stride_kz,
    stride_kh,
    stride_kn,
    stride_kk,
    stride_vz,
    stride_vh,
    stride_vn,
    stride_vk,
    stride_oz,
    stride_oh,
    stride_om,
    stride_ok,
    seqlen_q,
    seqlen_k,
    BLOCK_M: tl.constexpr,
    BLOCK_N: tl.constexpr,
    HEAD_DIM: tl.constexpr,
    CAUSAL: tl.constexpr,
):
    start_m = tl.program_id(0)
    off_hz = tl.program_id(1)
    q_off = off_hz * stride_qh
    k_off = off_hz * stride_kh
    v_off = off_hz * stride_vh
    offs_m = start_m * BLOCK_M + tl.arange(0, BLOCK_M)
    offs_d = tl.arange(0, HEAD_DIM)
    offs_n = tl.arange(0, BLOCK_N)
    q_ptrs = Q + q_off + offs_m[:, None] * stride_qm + offs_d[None, :] * stride_qk
    k_ptrs = K + k_off + offs_d[:, None] * stride_kk + offs_n[None, :] * stride_kn
    v_ptrs = V + v_off + offs_n[:, None] * stride_vn + offs_d[None, :] * stride_vk
    m_i = tl.full([BLOCK_M], float("-inf"), dtype=tl.float32)
    l_i = tl.zeros([BLOCK_M], dtype=tl.float32) + 1.0
    acc = tl.zeros([BLOCK_M, HEAD_DIM], dtype=tl.float32)
    q = tl.load(q_ptrs)
    acc, l_i, m_i = _attn_fwd_inner(
        acc,
        l_i,
        m_i,
        q,
        k_ptrs,
        v_ptrs,
        sm_scale,
        stride_kn,
        stride_vn,
        start_m,
        seqlen_k,
        BLOCK_M,
        BLOCK_N,
        HEAD_DIM,
        CAUSAL,
    )
    acc = acc / l_i[:, None]
    lse = m_i + tl.math.log2(l_i) / 1.4426950408889634
    o_ptrs = (
        Out
        + off_hz * stride_oh
        + offs_m[:, None] * stride_om
        + offs_d[None, :] * stride_ok
    )
    tl.store(o_ptrs, acc.to(Out.dtype.element_ty))
    tl.store(Lse + off_hz * seqlen_q + offs_m, lse)

# config = {"BLOCK_M": 256, "BLOCK_N": 32, "HEAD_DIM": 128, "arch": "sm_80", "causal": true, "dtype": "fp16", "num_stages": 2, "num_warps": 16}
# arch = sm_80


// ===== COMPILED SASS (sm_80) =====

	.target	sm_80

	.elftype	@"ET_EXEC"


//--------------------- .note.nv.tkinfo           --------------------------
	.section	.note.nv.tkinfo,"",@"SHT_NOTE"
	.sectionflags	@"SHF_NOTE_NV_TKINFO"
	.tkinfo
        /*0018*/ 	.word	0x00000002
        /*0030*/ 	.string	""
        /*0030*/ 	.string	"ptxas"
        /*0030*/ 	.string	"Cuda compilation tools, release 13.0, V13.0.88"
        /*0030*/ 	.string	"Build cuda_13.0.r13.0/compiler.36424714_0"
        /*0030*/ 	.string	"-v  -suppress-debug-info  -lineinfo  -arch sm_80 "



//--------------------- .note.nv.cuinfo           --------------------------
	.section	.note.nv.cuinfo,"",@"SHT_NOTE"
	.sectionflags	@"SHF_NOTE_NV_CUINFO"
        /*0018*/ 	.short	0x0002
        /*001a*/ 	.short	0x0050
        /*001c*/ 	.short	0x0082
	.zero		2


//--------------------- .nv.info                  --------------------------
	.section	.nv.info,"",@"SHT_CUDA_INFO"
	.align	4


	//----- nvinfo : EIATTR_REGCOUNT
	.align		4
        /*0000*/ 	.byte	0x04, 0x2f
        /*0002*/ 	.short	(.L_2 - .L_1)
	.align		4
.L_1:
        /*0004*/ 	.word	index@(attn_fwd)
        /*0008*/ 	.word	0x00000080


	//----- nvinfo : EIATTR_FRAME_SIZE
	.align		4
.L_2:
        /*000c*/ 	.byte	0x04, 0x11
        /*000e*/ 	.short	(.L_4 - .L_3)
	.align		4
.L_3:
        /*0010*/ 	.word	index@(attn_fwd)
        /*0014*/ 	.word	0x00000088


	//----- nvinfo : EIATTR_MIN_STACK_SIZE
	.align		4
.L_4:
        /*0018*/ 	.byte	0x04, 0x12
        /*001a*/ 	.short	(.L_6 - .L_5)
	.align		4
.L_5:
        /*001c*/ 	.word	index@(attn_fwd)
        /*0020*/ 	.word	0x00000088
.L_6:


//--------------------- .nv.info.attn_fwd         --------------------------
	.section	.nv.info.attn_fwd,"",@"SHT_CUDA_INFO"
	.sectionflags	@""
	.align	4


	//----- nvinfo : EIATTR_CUDA_API_VERSION
	.align		4
        /*0000*/ 	.byte	0x04, 0x37
        /*0002*/ 	.short	(.L_8 - .L_7)
.L_7:
        /*0004*/ 	.word	0x00000082


	//----- nvinfo : EIATTR_SW2861232_WAR
	.align		4
.L_8:
        /*0008*/ 	.byte	0x01, 0x35
	.zero		2


	//----- nvinfo : EIATTR_PARAM_CBANK
	.align		4
        /*000c*/ 	.byte	0x04, 0x0a
        /*000e*/ 	.short	(.L_10 - .L_9)
	.align		4
.L_9:
        /*0010*/ 	.word	index@(.nv.constant0.attn_fwd)
        /*0014*/ 	.short	0x0160
        /*0016*/ 	.short	0x0088


	//----- nvinfo : EIATTR_CBANK_PARAM_SIZE
	.align		4
.L_10:
        /*0018*/ 	.byte	0x03, 0x19
        /*001a*/ 	.short	0x0088


	//----- nvinfo : EIATTR_KPARAM_INFO
	.align		4
        /*001c*/ 	.byte	0x04, 0x17
        /*001e*/ 	.short	(.L_12 - .L_11)
.L_11:
        /*0020*/ 	.word	0x00000000
        /*0024*/ 	.short	0x0019
        /*0026*/ 	.short	0x0080
        /*0028*/ 	.byte	0x00, 0xf4, 0x21, 0x00


	//----- nvinfo : EIATTR_KPARAM_INFO
	.align		4
.L_12:
        /*002c*/ 	.byte	0x04, 0x17
        /*002e*/ 	.short	(.L_14 - .L_13)
.L_13:
        /*0030*/ 	.word	0x00000000
        /*0034*/ 	.short	0x0018
        /*0036*/ 	.short	0x0078
        /*0038*/ 	.byte	0x00, 0xf4, 0x21, 0x00


	//----- nvinfo : EIATTR_KPARAM_INFO
	.align		4
.L_14:
        /*003c*/ 	.byte	0x04, 0x17
        /*003e*/ 	.short	(.L_16 - .L_15)
.L_15:
        /*0040*/ 	.word	0x00000000
        /*0044*/ 	.short	0x0017
        /*0046*/ 	.short	0x0070
        /*0048*/ 	.byte	0x00, 0xf0, 0x11, 0x00


	//----- nvinfo : EIATTR_KPARAM_INFO
	.align		4
.L_16:
        /*004c*/ 	.byte	0x04, 0x17
        /*004e*/ 	.short	(.L_18 - .L_17)
.L_17:
        /*0050*/ 	.word	0x00000000
        /*0054*/ 	.short	0x0016
        /*0056*/ 	.short	0x006c
        /*0058*/ 	.byte	0x00, 0xf0, 0x11, 0x00


	//----- nvinfo : EIATTR_KPARAM_INFO
	.align		4
.L_18:
        /*005c*/ 	.byte	0x04, 0x17
        /*005e*/ 	.short	(.L_20 - .L_19)
.L_19:
        /*0060*/ 	.word	0x00000000
        /*0064*/ 	.short	0x0015
        /*0066*/ 	.short	0x0068
        /*0068*/ 	.byte	0x00, 0xf0, 0x11, 0x00


	//----- nvinfo : EIATTR_KPARAM_INFO
	.align		4
.L_20:
        /*006c*/ 	.byte	0x04, 0x17
        /*006e*/ 	.short	(.L_22 - .L_21)
.L_21:
        /*0070*/ 	.word	0x00000000
        /*0074*/ 	.short	0x0014
        /*0076*/ 	.short	0x0064
        /*0078*/ 	.byte	0x00, 0xf0, 0x11, 0x00


	//----- nvinfo : EIATTR_KPARAM_INFO
	.align		4
.L_22:
        /*007c*/ 	.byte	0x04, 0x17
        /*007e*/ 	.short	(.L_24 - .L_23)
.L_23:
        /*0080*/ 	.word	0x00000000
        /*0084*/ 	.short	0x0013
        /*0086*/ 	.short	0x0060
        /*0088*/ 	.byte	0x00, 0xf0, 0x11, 0x00


	//----- nvinfo : EIATTR_KPARAM_INFO
	.align		4
.L_24:
        /*008c*/ 	.byte	0x04, 0x17
        /*008e*/ 	.short	(.L_26 - .L_25)
.L_25:
        /*0090*/ 	.word	0x00000000
        /*0094*/ 	.short	0x0012
        /*0096*/ 	.short	0x005c
        /*0098*/ 	.byte	0x00, 0xf0, 0x11, 0x00


	//----- nvinfo : EIATTR_KPARAM_INFO
	.align		4
.L_26:
        /*009c*/ 	.byte	0x04, 0x17
        /*009e*/ 	.short	(.L_28 - .L_27)
.L_27:
        /*00a0*/ 	.word	0x00000000
        /*00a4*/ 	.short	0x0011
        /*00a6*/ 	.short	0x0058
        /*00a8*/ 	.byte	0x00, 0xf0, 0x11, 0x00


	//----- nvinfo : EIATTR_KPARAM_INFO
	.align		4
.L_28:
        /*00ac*/ 	.byte	0x04, 0x17
        /*00ae*/ 	.short	(.L_30 - .L_29)
.L_29:
        /*00b0*/ 	.word	0x00000000
        /*00b4*/ 	.short	0x0010
        /*00b6*/ 	.short	0x0054
        /*00b8*/ 	.byte	0x00, 0xf0, 0x11, 0x00


	//----- nvinfo : EIATTR_KPARAM_INFO
	.align		4
.L_30:
        /*00bc*/ 	.byte	0x04, 0x17
        /*00be*/ 	.short	(.L_32 - .L_31)
.L_31:
        /*00c0*/ 	.word	0x00000000
        /*00c4*/ 	.short	0x000f
        /*00c6*/ 	.short	0x0050
        /*00c8*/ 	.byte	0x00, 0xf0, 0x11, 0x00


	//----- nvinfo : EIATTR_KPARAM_INFO
	.align		4
.L_32:
        /*00cc*/ 	.byte	0x04, 0x17
        /*00ce*/ 	.short	(.L_34 - .L_33)
.L_33:
        /*00d0*/ 	.word	0x00000000
        /*00d4*/ 	.short	0x000e
        /*00d6*/ 	.short	0x004c
        /*00d8*/ 	.byte	0x00, 0xf0, 0x11, 0x00


	//----- nvinfo : EIATTR_KPARAM_INFO
	.align		4
.L_34:
        /*00dc*/ 	.byte	0x04, 0x17
        /*00de*/ 	.short	(.L_36 - .L_35)
.L_35:
        /*00e0*/ 	.word	0x00000000
        /*00e4*/ 	.short	0x000d
        /*00e6*/ 	.short	0x0048
        /*00e8*/ 	.byte	0x00, 0xf0, 0x11, 0x00


	//----- nvinfo : EIATTR_KPARAM_INFO
	.align		4
.L_36:
        /*00ec*/ 	.byte	0x04, 0x17
        /*00ee*/ 	.short	(.L_38 - .L_37)
.L_37:
        /*00f0*/ 	.word	0x00000000
        /*00f4*/ 	.short	0x000c
        /*00f6*/ 	.short	0x0044
        /*00f8*/ 	.byte	0x00, 0xf0, 0x11, 0x00


	//----- nvinfo : EIATTR_KPARAM_INFO
	.align		4
.L_38:
        /*00fc*/ 	.byte	0x04, 0x17
        /*00fe*/ 	.short	(.L_40 - .L_39)
.L_39:
        /*0100*/ 	.word	0x00000000
        /*0104*/ 	.short	0x000b
        /*0106*/ 	.short	0x0040
        /*0108*/ 	.byte	0x00, 0xf0, 0x11, 0x00


	//----- nvinfo : EIATTR_KPARAM_INFO
	.align		4
.L_40:
        /*010c*/ 	.byte	0x04, 0x17
        /*010e*/ 	.short	(.L_42 - .L_41)
.L_41:
        /*0110*/ 	.word	0x00000000
        /*0114*/ 	.short	0x000a
        /*0116*/ 	.short	0x003c
        /*0118*/ 	.byte	0x00, 0xf0, 0x11, 0x00


	//----- nvinfo : EIATTR_KPARAM_INFO
	.align		4
.L_42:
        /*011c*/ 	.byte	0x04, 0x17
        /*011e*/ 	.short	(.L_44 - .L_43)
.L_43:
        /*0120*/ 	.word	0x00000000
        /*0124*/ 	.short	0x0009
        /*0126*/ 	.short	0x0038
        /*0128*/ 	.byte	0x00, 0xf0, 0x11, 0x00


	//----- nvinfo : EIATTR_KPARAM_INFO
	.align		4
.L_44:
        /*012c*/ 	.byte	0x04, 0x17
        /*012e*/ 	.short	(.L_46 - .L_45)
.L_45:
        /*0130*/ 	.word	0x00000000
        /*0134*/ 	.short	0x0008
        /*0136*/ 	.short	0x0034
        /*0138*/ 	.byte	0x00, 0xf0, 0x11, 0x00


	//----- nvinfo : EIATTR_KPARAM_INFO
	.align		4
.L_46:
        /*013c*/ 	.byte	0x04, 0x17
        /*013e*/ 	.short	(.L_48 - .L_47)
.L_47:
        /*0140*/ 	.word	0x00000000
        /*0144*/ 	.short	0x0007
        /*0146*/ 	.short	0x0030
        /*0148*/ 	.byte	0x00, 0xf0, 0x11, 0x00


	//----- nvinfo : EIATTR_KPARAM_INFO
	.align		4
.L_48:
        /*014c*/ 	.byte	0x04, 0x17
        /*014e*/ 	.short	(.L_50 - .L_49)
.L_49:
        /*0150*/ 	.word	0x00000000
        /*0154*/ 	.short	0x0006
        /*0156*/ 	.short	0x002c
        /*0158*/ 	.byte	0x00, 0xf0, 0x11, 0x00


	//----- nvinfo : EIATTR_KPARAM_INFO
	.align		4
.L_50:
        /*015c*/ 	.byte	0x04, 0x17
        /*015e*/ 	.short	(.L_52 - .L_51)
.L_51:
        /*0160*/ 	.word	0x00000000
        /*0164*/ 	.short	0x0005
        /*0166*/ 	.short	0x0028
        /*0168*/ 	.byte	0x00, 0xf0, 0x11, 0x00


	//----- nvinfo : EIATTR_KPARAM_INFO
	.align		4
.L_52:
        /*016c*/ 	.byte	0x04, 0x17
        /*016e*/ 	.short	(.L_54 - .L_53)
.L_53:
        /*0170*/ 	.word	0x00000000
        /*0174*/ 	.short	0x0004
        /*0176*/ 	.short	0x0020
        /*0178*/ 	.byte	0x00, 0xf4, 0x21, 0x00


	//----- nvinfo : EIATTR_KPARAM_INFO
	.align		4
.L_54:
        /*017c*/ 	.byte	0x04, 0x17
        /*017e*/ 	.short	(.L_56 - .L_55)
.L_55:
        /*0180*/ 	.word	0x00000000
        /*0184*/ 	.short	0x0003
        /*0186*/ 	.short	0x0018
        /*0188*/ 	.byte	0x00, 0xf4, 0x21, 0x00


	//----- nvinfo : EIATTR_KPARAM_INFO
	.align		4
.L_56:
        /*018c*/ 	.byte	0x04, 0x17
        /*018e*/ 	.short	(.L_58 - .L_57)
.L_57:
        /*0190*/ 	.word	0x00000000
        /*0194*/ 	.short	0x0002
        /*0196*/ 	.short	0x0010
        /*0198*/ 	.byte	0x00, 0xf4, 0x21, 0x00


	//----- nvinfo : EIATTR_KPARAM_INFO
	.align		4
.L_58:
        /*019c*/ 	.byte	0x04, 0x17
        /*019e*/ 	.short	(.L_60 - .L_59)
.L_59:
        /*01a0*/ 	.word	0x00000000
        /*01a4*/ 	.short	0x0001
        /*01a6*/ 	.short	0x0008
        /*01a8*/ 	.byte	0x00, 0xf4, 0x21, 0x00


	//----- nvinfo : EIATTR_KPARAM_INFO
	.align		4
.L_60:
        /*01ac*/ 	.byte	0x04, 0x17
        /*01ae*/ 	.short	(.L_62 - .L_61)
.L_61:
        /*01b0*/ 	.word	0x00000000
        /*01b4*/ 	.short	0x0000
        /*01b6*/ 	.short	0x0000
        /*01b8*/ 	.byte	0x00, 0xf4, 0x21, 0x00


	//----- nvinfo : EIATTR_MAXREG_COUNT
	.align		4
.L_62:
        /*01bc*/ 	.byte	0x03, 0x1b
        /*01be*/ 	.short	0x0080


	//----- nvinfo : EIATTR_NUM_BARRIERS
	.align		4
        /*01c0*/ 	.byte	0x02, 0x4c
        /*01c2*/ 	.byte	0x01
	.zero		1


	//----- nvinfo : EIATTR_ANNOTATIONS
	.align		4
        /*01c4*/ 	.byte	0x04, 0x55
        /*01c6*/ 	.short	(.L_64 - .L_63)


	//   ....[0]....
.L_63:
        /*01c8*/ 	.word	0x00000001
        /*01cc*/ 	.byte	0x50, 0x12, 0x00, 0x00, 0x01, 0x00, 0x00, 0x00, 0x90, 0x12, 0x00, 0x00, 0x01, 0x00, 0x00, 0x00
        /* <DEDUP_REMOVED lines=19> */
        /*030c*/ 	.byte	0x80, 0x3f, 0x00, 0x00, 0x01, 0x00, 0x00, 0x00, 0xc0, 0x3f, 0x00, 0x00


	//----- nvinfo : EIATTR_MERCURY_ISA_VERSION
	.align		4
.L_64:
        /*0318*/ 	.byte	0x03, 0x5f
        /*031a*/ 	.short	0x0000


	//----- nvinfo : EIATTR_COOP_GROUP_MASK_REGIDS
	.align		4
        /*031c*/ 	.byte	0x04, 0x29
        /*031e*/ 	.short	(.L_66 - .L_65)


	//   ....[0]....
.L_65:
        /*0320*/ 	.word	0xffffffff


	//   ....[1]....
        /*0324*/ 	.word	0xffffffff


	//   ....[2]....
        /*0328*/ 	.word	0xffffffff


	//   ....[3]....
        /*032c*/ 	.word	0xffffffff


	//   ....[4]....
        /*0330*/ 	.word	0xffffffff


	//   ....[5]....
        /*0334*/ 	.word	0xffffffff


	//   ....[6]....
        /*0338*/ 	.word	0xffffffff


	//   ....[7]....
        /*033c*/ 	.word	0xffffffff


	//----- nvinfo : EIATTR_COOP_GROUP_INSTR_OFFSETS
	.align		4
.L_66:
        /*0340*/ 	.byte	0x04, 0x28
        /*0342*/ 	.short	(.L_68 - .L_67)


	//   ....[0]....
.L_67:
        /*0344*/ 	.word	0x00003040


	//   ....[1]....
        /*0348*/ 	.word	0x00003080


	//   ....[2]....
        /*034c*/ 	.word	0x000030a0


	//   ....[3]....
        /*0350*/ 	.word	0x000030c0


	//   ....[4]....
        /*0354*/ 	.word	0x00003d30


	//   ....[5]....
        /*0358*/ 	.word	0x00003d50


	//   ....[6]....
        /*035c*/ 	.word	0x00003d90


	//   ....[7]....
        /*0360*/ 	.word	0x00003da0


	//----- nvinfo : EIATTR_EXIT_INSTR_OFFSETS
	.align		4
.L_68:
        /*0364*/ 	.byte	0x04, 0x1c
        /*0366*/ 	.short	(.L_70 - .L_69)


	//   ....[0]....
.L_69:
        /*0368*/ 	.word	0x00006930


	//   ....[1]....
        /*036c*/ 	.word	0x000069d0


	//----- nvinfo : EIATTR_REQNTID
	.align		4
.L_70:
        /*0370*/ 	.byte	0x04, 0x10
        /*0372*/ 	.short	(.L_72 - .L_71)
.L_71:
        /*0374*/ 	.word	0x00000200
        /*0378*/ 	.word	0x00000001
        /*037c*/ 	.word	0x00000001
.L_72:


//--------------------- .nv.callgraph             --------------------------
	.section	.nv.callgraph,"",@"SHT_CUDA_CALLGRAPH"
	.align	4
	.sectionentsize	8
	.align		4
        /*0000*/ 	.word	0x00000000
	.align		4
        /*0004*/ 	.word	0xffffffff
	.align		4
        /*0008*/ 	.word	0x00000000
	.align		4
        /*000c*/ 	.word	0xfffffffe
	.align		4
        /*0010*/ 	.word	0x00000000
	.align		4
        /*0014*/ 	.word	0xfffffffd
	.align		4
        /*0018*/ 	.word	0x00000000
	.align		4
        /*001c*/ 	.word	0xfffffffc


//--------------------- .nv.rel.action            --------------------------
	.section	.nv.rel.action,"",@"SHT_CUDA_RELOCINFO"
	.align	8
	.sectionentsize	8
        /*0000*/ 	.byte	0x73, 0x00, 0x00, 0x00, 0x00, 0x00, 0x00, 0x00, 0x00, 0x00, 0x00, 0x11, 0x25, 0x00, 0x05, 0x36


//--------------------- .nv.constant4             --------------------------
	.section	.nv.constant4,"a",@progbits
	.align	8
	.align		8
.nv.constant4:
        /*0000*/ 	.dword	_$_str


//--------------------- .nv.constant0.attn_fwd    --------------------------
	.section	.nv.constant0.attn_fwd,"a",@progbits
	.sectionflags	@""
	.align	4
.nv.constant0.attn_fwd:
	.zero		488


//--------------------- .text.attn_fwd            --------------------------
	.section	.text.attn_fwd,"ax",@progbits
	.sectioninfo	@"SHI_REGISTERS=128"
	.align	128
        .global         attn_fwd
        .type           attn_fwd,@function
        .size           attn_fwd,(.L_x_3 - attn_fwd)
        .other          attn_fwd,@"STO_CUDA_ENTRY STV_DEFAULT"
attn_fwd:
.text.attn_fwd:
[----:B------:R-:W-:Y:S02]  /*0000*/  IMAD.MOV.U32 R1, RZ, RZ, c[0x0][0x28] ;  /* 0x00000a00ff017624 */ /* 0x000fe400078e00ff */
[----:B------:R-:W0:Y:S01]  /*0010*/  S2R R0, SR_CTAID.X ;  /* 0x0000000000007919 */ /* 0x000e220000002500 */
[----:B------:R-:W-:Y:S01]  /*0020*/  IMAD.MOV.U32 R19, RZ, RZ, c[0x0][0x198] ;  /* 0x00006600ff137624 */ /* 0x000fe200078e00ff */
[----:B------:R-:W-:Y:S01]  /*0030*/  ULDC.64 UR6, c[0x0][0x118] ;  /* 0x0000460000067ab9 */ /* 0x000fe20000000a00 */
[----:B------:R-:W-:Y:S01]  /*0040*/  IADD3 R1, R1, -0x88, RZ ;  /* 0xffffff7801017810 */ /* 0x000fe20007ffe0ff */
[----:B------:R-:W0:Y:S04]  /*0050*/  S2R R92, SR_TID.X ;  /* 0x00000000005c7919 */ /* 0x000e280000002100 */
[----:B------:R-:W1:Y:S01]  /*0060*/  S2R R93, SR_CTAID.Y ;  /* 0x00000000005d7919 */ /* 0x000e620000002600 */
[----:B0-----:R-:W-:Y:S02]  /*0070*/  PRMT R3, R92, 0x6540, R0 ;  /* 0x000065405c037816 */ /* 0x001fe40000000000 */
[----:B------:R-:W-:Y:S01]  /*0080*/  SHF.R.U32.HI R4, RZ, 0x8, R92 ;  /* 0x00000008ff047819 */ /* 0x000fe2000001165c */
[----:B-1----:R-:W-:-:S02]  /*0090*/  IMAD R2, R93, c[0x0][0x190], RZ ;  /* 0x000064005d027a24 */ /* 0x002fc400078e02ff */
[----:B------:R-:W-:Y:S01]  /*00a0*/  IMAD R3, R3, c[0x0][0x194], RZ ;  /* 0x0000650003037a24 */ /* 0x000fe200078e02ff */
[----:B------:R-:W-:Y:S01]  /*00b0*/  SGXT.U32 R4, R4, 0x1 ;  /* 0x000000010404781a */ /* 0x000fe20000000000 */
[----:B------:R-:W-:Y:S02]  /*00c0*/  IMAD.SHL.U32 R16, R2, 0x2, RZ ;  /* 0x0000000202107824 */ /* 0x000fe400078e00ff */
[----:B------:R-:W-:Y:S02]  /*00d0*/  IMAD.SHL.U32 R5, R3, 0x2, RZ ;  /* 0x0000000203057824 */ /* 0x000fe400078e00ff */
[----:B------:R-:W-:Y:S02]  /*00e0*/  IMAD R7, R4, c[0x0][0x198], RZ ;  /* 0x0000660004077a24 */ /* 0x000fe400078e02ff */
[----:B------:R-:W-:Y:S01]  /*00f0*/  IMAD.HI R14, R2, 0x2, RZ ;  /* 0x00000002020e7827 */ /* 0x000fe200078e02ff */
[----:B------:R-:W-:Y:S02]  /*0100*/  IADD3 R16, P0, P1, R5, c[0x0][0x160], R16 ;  /* 0x0000580005107a10 */ /* 0x000fe4000791e010 */
[----:B------:R-:W-:Y:S01]  /*0110*/  LEA R5, R19, R7, 0x1 ;  /* 0x0000000713057211 */ /* 0x000fe200078e08ff */
[----:B------:R-:W-:-:S04]  /*0120*/  IMAD.HI R3, R3, 0x2, RZ ;  /* 0x0000000203037827 */ /* 0x000fc800078e02ff */
[----:B------:R-:W-:Y:S01]  /*0130*/  IMAD R9, R19, 0x2, R5 ;  /* 0x0000000213097824 */ /* 0x000fe200078e0205 */
[----:B------:R-:W-:Y:S02]  /*0140*/  IADD3.X R14, R3, c[0x0][0x164], R14, P0, P1 ;  /* 0x00005900030e7a10 */ /* 0x000fe400007e240e */
[-C--:B------:R-:W-:Y:S01]  /*0150*/  LEA R2, P0, R7, R16.reuse, 0x1 ;  /* 0x0000001007027211 */ /* 0x080fe200078008ff */
[----:B------:R-:W-:Y:S01]  /*0160*/  IMAD R11, R19, 0x2, R9 ;  /* 0x00000002130b7824 */ /* 0x000fe200078e0209 */
[----:B------:R-:W-:Y:S02]  /*0170*/  LEA R4, P1, R5, R16, 0x1 ;  /* 0x0000001005047211 */ /* 0x000fe400078208ff */
[-C--:B------:R-:W-:Y:S01]  /*0180*/  LEA.HI.X.SX32 R3, R7, R14.reuse, 0x1, P0 ;  /* 0x0000000e07037211 */ /* 0x080fe200000f0eff */
[----:B------:R-:W-:Y:S01]  /*0190*/  IMAD R13, R19, 0x2, R11 ;  /* 0x00000002130d7824 */ /* 0x000fe200078e020b */
[----:B------:R-:W-:Y:S02]  /*01a0*/  LEA.HI.X.SX32 R5, R5, R14, 0x1, P1 ;  /* 0x0000000e05057211 */ /* 0x000fe400008f0eff */
[----:B------:R-:W-:Y:S01]  /*01b0*/  LEA R6, P0, R9, R16, 0x1 ;  /* 0x0000001009067211 */ /* 0x000fe200078008ff */
[----:B------:R-:W-:Y:S01]  /*01c0*/  IMAD R21, R19, 0x2, R13 ;  /* 0x0000000213157824 */ /* 0x000fe200078e020d */
[----:B------:R0:W2:Y:S02]  /*01d0*/  LDG.E.U16 R15, [R2.64] ;  /* 0x00000006020f7981 */ /* 0x0000a4000c1e1500 */
[----:B------:R-:W-:-:S02]  /*01e0*/  LEA.HI.X.SX32 R7, R9, R14, 0x1, P0 ;  /* 0x0000000e09077211 */ /* 0x000fc400000f0eff */
[----:B------:R1:W3:Y:S01]  /*01f0*/  LDG.E.U16 R17, [R4.64] ;  /* 0x0000000604117981 */ /* 0x0002e2000c1e1500 */
[-C--:B------:R-:W-:Y:S02]  /*0200*/  LEA R8, P0, R11, R16.reuse, 0x1 ;  /* 0x000000100b087211 */ /* 0x080fe400078008ff */
[----:B------:R-:W-:Y:S01]  /*0210*/  LEA R10, P1, R13, R16, 0x1 ;  /* 0x000000100d0a7211 */ /* 0x000fe200078208ff */
[----:B------:R4:W5:Y:S01]  /*0220*/  LDG.E.U16 R18, [R6.64] ;  /* 0x0000000606127981 */ /* 0x000962000c1e1500 */
[----:B------:R-:W-:Y:S02]  /*0230*/  LEA.HI.X.SX32 R9, R11, R14, 0x1, P0 ;  /* 0x0000000e0b097211 */ /* 0x000fe400000f0eff */
[----:B0-----:R-:W-:Y:S02]  /*0240*/  LEA R3, R19, R21, 0x1 ;  /* 0x0000001513037211 */ /* 0x001fe400078e08ff */
[----:B------:R-:W-:Y:S01]  /*0250*/  LEA R12, P0, R21, R16, 0x1 ;  /* 0x00000010150c7211 */ /* 0x000fe200078008ff */
[----:B------:R0:W2:Y:S02]  /*0260*/  LDG.E.U16 R20, [R8.64] ;  /* 0x0000000608147981 */ /* 0x0000a4000c1e1500 */
[----:B-1----:R-:W-:Y:S01]  /*0270*/  IMAD R5, R19, 0x2, R3 ;  /* 0x0000000213057824 */ /* 0x002fe200078e0203 */
[----:B------:R-:W-:-:S03]  /*0280*/  LEA.HI.X.SX32 R11, R13, R14, 0x1, P1 ;  /* 0x0000000e0d0b7211 */ /* 0x000fc600008f0eff */
[----:B------:R-:W-:Y:S01]  /*0290*/  IMAD R25, R19, 0x2, R5 ;  /* 0x0000000213197824 */ /* 0x000fe200078e0205 */
[----:B------:R-:W-:Y:S02]  /*02a0*/  LEA.HI.X.SX32 R13, R21, R14, 0x1, P0 ;  /* 0x0000000e150d7211 */ /* 0x000fe400000f0eff */
[----:B------:R-:W-:Y:S01]  /*02b0*/  LEA R2, P0, R3, R16, 0x1 ;  /* 0x0000001003027211 */ /* 0x000fe200078008ff */
[----:B------:R-:W-:Y:S01]  /*02c0*/  IMAD R27, R19, 0x2, R25 ;  /* 0x00000002131b7824 */ /* 0x000fe200078e0219 */
[----:B------:R1:W2:Y:S02]  /*02d0*/  LDG.E.U16 R21, [R10.64] ;  /* 0x000000060a157981 */ /* 0x0002a4000c1e1500 */
[----:B------:R-:W-:Y:S02]  /*02e0*/  LEA.HI.X.SX32 R3, R3, R14, 0x1, P0 ;  /* 0x0000000e03037211 */ /* 0x000fe400000f0eff */
[----:B------:R-:W-:Y:S01]  /*02f0*/  LEA R4, P0, R5, R16, 0x1 ;  /* 0x0000001005047211 */ /* 0x000fe200078008ff */
[----:B------:R4:W2:Y:S01]  /*0300*/  LDG.E.U16 R22, [R12.64] ;  /* 0x000000060c167981 */ /* 0x0008a2000c1e1500 */
[----:B-1----:R-:W-:-:S02]  /*0310*/  IMAD R11, R19, 0x2, R27 ;  /* 0x00000002130b7824 */ /* 0x002fc400078e021b */
[----:B------:R-:W-:Y:S01]  /*0320*/  LEA.HI.X.SX32 R5, R5, R14, 0x1, P0 ;  /* 0x0000000e05057211 */ /* 0x000fe200000f0eff */
[----:B------:R1:W2:Y:S01]  /*0330*/  LDG.E.U16 R23, [R2.64] ;  /* 0x0000000602177981 */ /* 0x0002a2000c1e1500 */
[-C--:B0-----:R-:W-:Y:S02]  /*0340*/  LEA R8, P0, R27, R16.reuse, 0x1 ;  /* 0x000000101b087211 */ /* 0x081fe400078008ff */
[----:B----4-:R-:W-:Y:S01]  /*0350*/  LEA R13, R19, R11, 0x1 ;  /* 0x0000000b130d7211 */ /* 0x010fe200078e08ff */
[----:B------:R0:W4:Y:S01]  /*0360*/  LDG.E.U16 R24, [R4.64] ;  /* 0x0000000604187981 */ /* 0x000122000c1e1500 */
[----:B------:R-:W-:Y:S02]  /*0370*/  LEA R6, P1, R25, R16, 0x1 ;  /* 0x0000001019067211 */ /* 0x000fe400078208ff */
[-C--:B------:R-:W-:Y:S01]  /*0380*/  LEA.HI.X.SX32 R9, R27, R14.reuse, 0x1, P0 ;  /* 0x0000000e1b097211 */ /* 0x080fe200000f0eff */
[----:B------:R-:W-:Y:S01]  /*0390*/  IMAD R29, R19, 0x2, R13 ;  /* 0x00000002131d7824 */ /* 0x000fe200078e020d */
[----:B------:R-:W-:-:S02]  /*03a0*/  LEA.HI.X.SX32 R7, R25, R14, 0x1, P1 ;  /* 0x0000000e19077211 */ /* 0x000fc400008f0eff */
[----:B------:R-:W-:Y:S01]  /*03b0*/  LEA R10, P0, R11, R16, 0x1 ;  /* 0x000000100b0a7211 */ /* 0x000fe200078008ff */
[----:B------:R-:W-:Y:S01]  /*03c0*/  IMAD R31, R19, 0x2, R29 ;  /* 0x00000002131f7824 */ /* 0x000fe200078e021d */
[----:B------:R0:W2:Y:S02]  /*03d0*/  LDG.E.U16 R26, [R8.64] ;  /* 0x00000006081a7981 */ /* 0x0000a4000c1e1500 */
[----:B------:R-:W-:Y:S02]  /*03e0*/  LEA.HI.X.SX32 R11, R11, R14, 0x1, P0 ;  /* 0x0000000e0b0b7211 */ /* 0x000fe400000f0eff */
[----:B------:R0:W2:Y:S01]  /*03f0*/  LDG.E.U16 R25, [R6.64] ;  /* 0x0000000606197981 */ /* 0x0000a2000c1e1500 */
[-C--:B-1----:R-:W-:Y:S02]  /*0400*/  LEA R2, P0, R13, R16.reuse, 0x1 ;  /* 0x000000100d027211 */ /* 0x082fe400078008ff */
[----:B------:R-:W-:Y:S01]  /*0410*/  LEA R12, P1, R29, R16, 0x1 ;  /* 0x000000101d0c7211 */ /* 0x000fe200078208ff */
[----:B------:R1:W2:Y:S01]  /*0420*/  LDG.E.U16 R27, [R10.64] ;  /* 0x000000060a1b7981 */ /* 0x0002a2000c1e1500 */
[----:B------:R-:W-:Y:S01]  /*0430*/  LEA.HI.X.SX32 R3, R13, R14, 0x1, P0 ;  /* 0x0000000e0d037211 */ /* 0x000fe200000f0eff */
[----:B0-----:R-:W-:Y:S01]  /*0440*/  IMAD R7, R19, 0x2, R31 ;  /* 0x0000000213077824 */ /* 0x001fe200078e021f */
[----:B------:R-:W-:-:S03]  /*0450*/  LEA R4, P0, R31, R16, 0x1 ;  /* 0x000000101f047211 */ /* 0x000fc600078008ff */
[----:B------:R0:W2:Y:S01]  /*0460*/  LDG.E.U16 R28, [R2.64] ;  /* 0x00000006021c7981 */ /* 0x0000a2000c1e1500 */
[----:B------:R-:W-:Y:S01]  /*0470*/  IMAD R9, R19, 0x2, R7 ;  /* 0x0000000213097824 */ /* 0x000fe200078e0207 */
[----:B------:R-:W-:Y:S02]  /*0480*/  LEA.HI.X.SX32 R5, R31, R14, 0x1, P0 ;  /* 0x0000000e1f057211 */ /* 0x000fe400000f0eff */
[----:B------:R-:W-:Y:S02]  /*0490*/  LEA R6, P0, R7, R16, 0x1 ;  /* 0x0000001007067211 */ /* 0x000fe400078008ff */
[----:B------:R-:W-:Y:S01]  /*04a0*/  LEA R33, R19, R9, 0x1 ;  /* 0x0000000913217211 */ /* 0x000fe200078e08ff */
[----:B------:R0:W2:Y:S01]  /*04b0*/  LDG.E.U16 R30, [R4.64] ;  /* 0x00000006041e7981 */ /* 0x0000a2000c1e1500 */
[-C--:B------:R-:W-:Y:S02]  /*04c0*/  LEA.HI.X.SX32 R13, R29, R14.reuse, 0x1, P1 ;  /* 0x0000000e1d0d7211 */ /* 0x080fe400008f0eff */
[----:B------:R-:W-:Y:S01]  /*04d0*/  LEA.HI.X.SX32 R7, R7, R14, 0x1, P0 ;  /* 0x0000000e07077211 */ /* 0x000fe200000f0eff */
[----:B------:R-:W-:Y:S01]  /*04e0*/  IMAD R35, R19, 0x2, R33 ;  /* 0x0000000213237824 */ /* 0x000fe200078e0221 */
[C---:B------:R-:W-:Y:S01]  /*04f0*/  LEA R8, P0, R9.reuse, R16, 0x1 ;  /* 0x0000001009087211 */ /* 0x040fe200078008ff */
[----:B------:R1:W2:Y:S03]  /*0500*/  LDG.E.U16 R29, [R12.64] ;  /* 0x000000060c1d7981 */ /* 0x0002a6000c1e1500 */
[----:B------:R-:W-:Y:S01]  /*0510*/  LEA.HI.X.SX32 R9, R9, R14, 0x1, P0 ;  /* 0x0000000e09097211 */ /* 0x000fe200000f0eff */
[----:B------:R1:W2:Y:S01]  /*0520*/  LDG.E.U16 R31, [R6.64] ;  /* 0x00000006061f7981 */ /* 0x0002a2000c1e1500 */
[----:B0-----:R-:W-:-:S02]  /*0530*/  LEA R2, P0, R35, R16, 0x1 ;  /* 0x0000001023027211 */ /* 0x001fc400078008ff */
[----:B-1----:R-:W-:Y:S01]  /*0540*/  LEA R10, P1, R33, R16, 0x1 ;  /* 0x00000010210a7211 */ /* 0x002fe200078208ff */
[----:B------:R0:W2:Y:S01]  /*0550*/  LDG.E.U16 R32, [R8.64] ;  /* 0x0000000608207981 */ /* 0x0000a2000c1e1500 */
[----:B------:R-:W-:Y:S01]  /*0560*/  IMAD R13, R19, 0x2, R35 ;  /* 0x00000002130d7824 */ /* 0x000fe200078e0223 */
[----:B------:R-:W-:-:S03]  /*0570*/  LEA.HI.X.SX32 R3, R35, R14, 0x1, P0 ;  /* 0x0000000e23037211 */ /* 0x000fc600000f0eff */
[----:B------:R-:W-:Y:S01]  /*0580*/  IMAD R35, R19, 0x2, R13 ;  /* 0x0000000213237824 */ /* 0x000fe200078e020d */
[C---:B------:R-:W-:Y:S01]  /*0590*/  LEA R4, P0, R13.reuse, R16, 0x1 ;  /* 0x000000100d047211 */ /* 0x040fe200078008ff */
[----:B------:R1:W2:Y:S03]  /*05a0*/  LDG.E.U16 R34, [R2.64] ;  /* 0x0000000602227981 */ /* 0x0002a6000c1e1500 */
[-C--:B------:R-:W-:Y:S01]  /*05b0*/  LEA.HI.X.SX32 R5, R13, R14.reuse, 0x1, P0 ;  /* 0x0000000e0d057211 */ /* 0x080fe200000f0eff */
[----:B------:R-:W-:Y:S01]  /*05c0*/  IMAD R13, R19, 0x2, R35 ;  /* 0x00000002130d7824 */ /* 0x000fe200078e0223 */
[----:B------:R-:W-:-:S04]  /*05d0*/  LEA.HI.X.SX32 R11, R33, R14, 0x1, P1 ;  /* 0x0000000e210b7211 */ /* 0x000fc800008f0eff */
[C---:B------:R-:W-:Y:S01]  /*05e0*/  LEA R37, R19.reuse, R13, 0x1 ;  /* 0x0000000d13257211 */ /* 0x040fe200078e08ff */
[----:B------:R0:W2:Y:S04]  /*05f0*/  LDG.E.U16 R33, [R10.64] ;  /* 0x000000060a217981 */ /* 0x0000a8000c1e1500 */
[----:B------:R-:W-:-:S04]  /*0600*/  IMAD R39, R19, 0x2, R37 ;  /* 0x0000000213277824 */ /* 0x000fc800078e0225 */
[----:B0-----:R-:W-:-:S04]  /*0610*/  IMAD R11, R19, 0x2, R39 ;  /* 0x00000002130b7824 */ /* 0x001fc800078e0227 */
[----:B------:R-:W-:Y:S01]  /*0620*/  IMAD R41, R19, 0x2, R11 ;  /* 0x0000000213297824 */ /* 0x000fe200078e020b */
[----:B------:R-:W-:-:S03]  /*0630*/  LEA R6, P0, R35, R16, 0x1 ;  /* 0x0000001023067211 */ /* 0x000fc600078008ff */
[----:B------:R-:W-:Y:S01]  /*0640*/  IMAD R43, R19, 0x2, R41 ;  /* 0x00000002132b7824 */ /* 0x000fe200078e0229 */
[----:B------:R-:W-:Y:S02]  /*0650*/  LEA R12, P1, R13, R16, 0x1 ;  /* 0x000000100d0c7211 */ /* 0x000fe400078208ff */
[-C--:B------:R-:W-:Y:S02]  /*0660*/  LEA.HI.X.SX32 R7, R35, R14.reuse, 0x1, P0 ;  /* 0x0000000e23077211 */ /* 0x080fe400000f0eff */
[----:B------:R-:W-:Y:S01]  /*0670*/  LEA R45, R19, R43, 0x1 ;  /* 0x0000002b132d7211 */ /* 0x000fe200078e08ff */
[----:B------:R0:W3:Y:S01]  /*0680*/  LDG.E.U16 R35, [R4.64] ;  /* 0x0000000604237981 */ /* 0x0000e2000c1e1500 */
[----:B------:R-:W-:Y:S02]  /*0690*/  LEA.HI.X.SX32 R13, R13, R14, 0x1, P1 ;  /* 0x0000000e0d0d7211 */ /* 0x000fe400008f0eff */
[----:B------:R-:W-:Y:S01]  /*06a0*/  LEA R8, P0, R37, R16, 0x1 ;  /* 0x0000001025087211 */ /* 0x000fe200078008ff */
[----:B------:R-:W-:Y:S01]  /*06b0*/  IMAD R47, R19, 0x2, R45 ;  /* 0x00000002132f7824 */ /* 0x000fe200078e022d */
[----:B------:R0:W3:Y:S02]  /*06c0*/  LDG.E.U16 R36, [R6.64] ;  /* 0x0000000606247981 */ /* 0x0000e4000c1e1500 */
[----:B------:R-:W-:-:S02]  /*06d0*/  LEA.HI.X.SX32 R9, R37, R14, 0x1, P0 ;  /* 0x0000000e25097211 */ /* 0x000fc400000f0eff */
[----:B------:R0:W3:Y:S01]  /*06e0*/  LDG.E.U16 R37, [R12.64] ;  /* 0x000000060c257981 */ /* 0x0000e2000c1e1500 */
[-C--:B-1----:R-:W-:Y:S02]  /*06f0*/  LEA R2, P0, R39, R16.reuse, 0x1 ;  /* 0x0000001027027211 */ /* 0x082fe400078008ff */
[----:B------:R-:W-:Y:S01]  /*0700*/  LEA R10, P1, R41, R16, 0x1 ;  /* 0x00000010290a7211 */ /* 0x000fe200078208ff */
[----:B------:R1:W4:Y:S01]  /*0710*/  LDG.E.U16 R38, [R8.64] ;  /* 0x0000000608267981 */ /* 0x000322000c1e1500 */
[----:B0-----:R-:W-:-:S04]  /*0720*/  IMAD R13, R19, 0x2, R47 ;  /* 0x00000002130d7824 */ /* 0x001fc800078e022f */
[----:B------:R-:W-:Y:S01]  /*0730*/  IMAD R49, R19, 0x2, R13 ;  /* 0x0000000213317824 */ /* 0x000fe200078e020d */
[----:B------:R-:W-:-:S03]  /*0740*/  LEA.HI.X.SX32 R3, R39, R14, 0x1, P0 ;  /* 0x0000000e27037211 */ /* 0x000fc600000f0eff */
[----:B------:R-:W-:Y:S01]  /*0750*/  IMAD R51, R19, 0x2, R49 ;  /* 0x0000000213337824 */ /* 0x000fe200078e0231 */
[----:B------:R-:W-:Y:S01]  /*0760*/  LEA R4, P0, R11, R16, 0x1 ;  /* 0x000000100b047211 */ /* 0x000fe200078008ff */
[----:B------:R0:W4:Y:S03]  /*0770*/  LDG.E.U16 R39, [R2.64] ;  /* 0x0000000602277981 */ /* 0x000126000c1e1500 */
[----:B------:R-:W-:Y:S02]  /*0780*/  LEA R53, R19, R51, 0x1 ;  /* 0x0000003313357211 */ /* 0x000fe400078e08ff */
[-C--:B------:R-:W-:Y:S02]  /*0790*/  LEA.HI.X.SX32 R5, R11, R14.reuse, 0x1, P0 ;  /* 0x0000000e0b057211 */ /* 0x080fe400000f0eff */
[----:B------:R-:W-:Y:S01]  /*07a0*/  LEA.HI.X.SX32 R11, R41, R14, 0x1, P1 ;  /* 0x0000000e290b7211 */ /* 0x000fe200008f0eff */
[----:B------:R-:W-:Y:S01]  /*07b0*/  IMAD R55, R19, 0x2, R53 ;  /* 0x0000000213377824 */ /* 0x000fe200078e0235 */
[----:B------:R-:W-:Y:S01]  /*07c0*/  LEA R6, P0, R43, R16, 0x1 ;  /* 0x000000102b067211 */ /* 0x000fe200078008ff */
[----:B------:R0:W4:Y:S04]  /*07d0*/  LDG.E.U16 R40, [R4.64] ;  /* 0x0000000604287981 */ /* 0x000128000c1e1500 */
[----:B------:R0:W4:Y:S02]  /*07e0*/  LDG.E.U16 R41, [R10.64] ;  /* 0x000000060a297981 */ /* 0x000124000c1e1500 */
[----:B0-----:R-:W-:-:S04]  /*07f0*/  IMAD R11, R19, 0x2, R55 ;  /* 0x00000002130b7824 */ /* 0x001fc800078e0237 */
[----:B------:R-:W-:-:S04]  /*0800*/  IMAD R57, R19, 0x2, R11 ;  /* 0x0000000213397824 */ /* 0x000fc800078e020b */
[----:B------:R-:W-:-:S05]  /*0810*/  IMAD R59, R19, 0x2, R57 ;  /* 0x00000002133b7824 */ /* 0x000fca00078e0239 */
[----:B------:R-:W-:Y:S02]  /*0820*/  LEA R61, R19, R59, 0x1 ;  /* 0x0000003b133d7211 */ /* 0x000fe400078e08ff */
[----:B------:R-:W-:-:S03]  /*0830*/  LEA.HI.X.SX32 R7, R43, R14, 0x1, P0 ;  /* 0x0000000e2b077211 */ /* 0x000fc600000f0eff */
[----:B------:R-:W-:Y:S01]  /*0840*/  IMAD R63, R19, 0x2, R61 ;  /* 0x00000002133f7824 */ /* 0x000fe200078e023d */
[----:B-1----:R-:W-:Y:S01]  /*0850*/  LEA R8, P0, R45, R16, 0x1 ;  /* 0x000000102d087211 */ /* 0x002fe200078008ff */
[----:B------:R0:W5:Y:S02]  /*0860*/  LDG.E.U16 R42, [R6.64] ;  /* 0x00000006062a7981 */ /* 0x000164000c1e1500 */
[----:B------:R-:W-:Y:S01]  /*0870*/  IMAD R65, R19, 0x2, R63 ;  /* 0x0000000213417824 */ /* 0x000fe200078e023f */
[----:B------:R-:W-:Y:S02]  /*0880*/  LEA.HI.X.SX32 R9, R45, R14, 0x1, P0 ;  /* 0x0000000e2d097211 */ /* 0x000fe400000f0eff */
[----:B------:R-:W-:Y:S01]  /*0890*/  LEA R2, P0, R47, R16, 0x1 ;  /* 0x000000102f027211 */ /* 0x000fe200078008ff */
[----:B------:R-:W-:Y:S02]  /*08a0*/  IMAD R67, R19, 0x2, R65 ;  /* 0x0000000213437824 */ /* 0x000fe400078e0241 */
[----:B------:R1:W5:Y:S01]  /*08b0*/  LDG.E.U16 R43, [R8.64] ;  /* 0x00000006082b7981 */ /* 0x000362000c1e1500 */
[----:B------:R-:W-:Y:S01]  /*08c0*/  LEA.HI.X.SX32 R3, R47, R14, 0x1, P0 ;  /* 0x0000000e2f037211 */ /* 0x000fe200000f0eff */
[----:B------:R-:W-:Y:S01]  /*08d0*/  IMAD R69, R19, 0x2, R67 ;  /* 0x0000000213457824 */ /* 0x000fe200078e0243 */
[----:B------:R-:W-:-:S02]  /*08e0*/  LEA R4, P0, R49, R16, 0x1 ;  /* 0x0000001031047211 */ /* 0x000fc400078008ff */
[----:B------:R-:W-:Y:S01]  /*08f0*/  LEA R12, P1, R13, R16, 0x1 ;  /* 0x000000100d0c7211 */ /* 0x000fe200078208ff */
[----:B------:R1:W5:Y:S01]  /*0900*/  LDG.E.U16 R44, [R2.64] ;  /* 0x00000006022c7981 */ /* 0x000362000c1e1500 */
[----:B------:R-:W-:Y:S02]  /*0910*/  LEA R71, R19, R69, 0x1 ;  /* 0x0000004513477211 */ /* 0x000fe400078e08ff */
[----:B------:R-:W-:Y:S02]  /*0920*/  LEA.HI.X.SX32 R5, R49, R14, 0x1, P0 ;  /* 0x0000000e31057211 */ /* 0x000fe400000f0eff */
[----:B0-----:R-:W-:Y:S01]  /*0930*/  LEA R6, P0, R51, R16, 0x1 ;  /* 0x0000001033067211 */ /* 0x001fe200078008ff */
[----:B------:R-:W-:Y:S01]  /*0940*/  IMAD R73, R19, 0x2, R71 ;  /* 0x0000000213497824 */ /* 0x000fe200078e0247 */
[-C--:B------:R-:W-:Y:S01]  /*0950*/  LEA.HI.X.SX32 R13, R13, R14.reuse, 0x1, P1 ;  /* 0x0000000e0d0d7211 */ /* 0x080fe200008f0eff */
[----:B------:R0:W5:Y:S01]  /*0960*/  LDG.E.U16 R46, [R4.64] ;  /* 0x00000006042e7981 */ /* 0x000162000c1e1500 */
[----:B------:R-:W-:-:S02]  /*0970*/  LEA.HI.X.SX32 R7, R51, R14, 0x1, P0 ;  /* 0x0000000e33077211 */ /* 0x000fc400000f0eff */
[-C--:B-1----:R-:W-:Y:S01]  /*0980*/  LEA R8, P0, R53, R16.reuse, 0x1 ;  /* 0x0000001035087211 */ /* 0x082fe200078008ff */
[----:B------:R-:W-:Y:S01]  /*0990*/  IMAD R75, R19, 0x2, R73 ;  /* 0x00000002134b7824 */ /* 0x000fe200078e0249 */
[----:B------:R-:W-:Y:S01]  /*09a0*/  LEA R2, P1, R55, R16, 0x1 ;  /* 0x0000001037027211 */ /* 0x000fe200078208ff */
[----:B------:R1:W5:Y:S01]  /*09b0*/  LDG.E.U16 R45, [R12.64] ;  /* 0x000000060c2d7981 */ /* 0x000362000c1e1500 */
[----:B------:R-:W-:Y:S01]  /*09c0*/  LEA.HI.X.SX32 R9, R53, R14, 0x1, P0 ;  /* 0x0000000e35097211 */ /* 0x000fe200000f0eff */
[----:B------:R-:W-:Y:S01]  /*09d0*/  IMAD R77, R19, 0x2, R75 ;  /* 0x00000002134d7824 */ /* 0x000fe200078e024b */
[----:B------:R-:W-:Y:S01]  /*09e0*/  LEA R10, P0, R11, R16, 0x1 ;  /* 0x000000100b0a7211 */ /* 0x000fe200078008ff */
[----:B------:R1:W5:Y:S02]  /*09f0*/  LDG.E.U16 R47, [R6.64] ;  /* 0x00000006062f7981 */ /* 0x000364000c1e1500 */
[----:B------:R-:W-:Y:S01]  /*0a00*/  IMAD R79, R19, 0x2, R77 ;  /* 0x00000002134f7824 */ /* 0x000fe200078e024d */
[----:B------:R-:W-:Y:S01]  /*0a10*/  LEA.HI.X.SX32 R11, R11, R14, 0x1, P0 ;  /* 0x0000000e0b0b7211 */ /* 0x000fe200000f0eff */
[----:B------:R1:W5:Y:S01]  /*0a20*/  LDG.E.U16 R48, [R8.64] ;  /* 0x0000000608307981 */ /* 0x000362000c1e1500 */
[----:B0-----:R-:W-:-:S02]  /*0a30*/  LEA R4, P0, R57, R16, 0x1 ;  /* 0x0000001039047211 */ /* 0x001fc400078008ff */
[-C--:B------:R-:W-:Y:S01]  /*0a40*/  LEA.HI.X.SX32 R3, R55, R14.reuse, 0x1, P1 ;  /* 0x0000000e37037211 */ /* 0x080fe200008f0eff */
[----:B------:R0:W5:Y:S01]  /*0a50*/  LDG.E.U16 R50, [R10.64] ;  /* 0x000000060a327981 */ /* 0x000162000c1e1500 */
[----:B------:R-:W-:Y:S02]  /*0a60*/  LEA.HI.X.SX32 R5, R57, R14, 0x1, P0 ;  /* 0x0000000e39057211 */ /* 0x000fe400000f0eff */
[-C--:B-1----:R-:W-:Y:S01]  /*0a70*/  LEA R6, P0, R59, R16.reuse, 0x1 ;  /* 0x000000103b067211 */ /* 0x082fe200078008ff */
[----:B------:R1:W5:Y:S01]  /*0a80*/  LDG.E.U16 R49, [R2.64] ;  /* 0x0000000602317981 */ /* 0x000362000c1e1500 */
[----:B------:R-:W-:Y:S02]  /*0a90*/  LEA R12, P1, R61, R16, 0x1 ;  /* 0x000000103d0c7211 */ /* 0x000fe400078208ff */
[----:B------:R-:W-:Y:S01]  /*0aa0*/  LEA R81, R19, R79, 0x1 ;  /* 0x0000004f13517211 */ /* 0x000fe200078e08ff */
[----:B------:R0:W5:Y:S01]  /*0ab0*/  LDG.E.U16 R51, [R4.64] ;  /* 0x0000000604337981 */ /* 0x000162000c1e1500 */
[----:B------:R-:W-:-:S02]  /*0ac0*/  LEA.HI.X.SX32 R7, R59, R14, 0x1, P0 ;  /* 0x0000000e3b077211 */ /* 0x000fc400000f0eff */
[----:B------:R-:W-:Y:S01]  /*0ad0*/  LEA.HI.X.SX32 R13, R61, R14, 0x1, P1 ;  /* 0x0000000e3d0d7211 */ /* 0x000fe200008f0eff */
[----:B------:R-:W-:Y:S01]  /*0ae0*/  IMAD R61, R19, 0x2, R81 ;  /* 0x00000002133d7824 */ /* 0x000fe200078e0251 */
[-C--:B------:R-:W-:Y:S01]  /*0af0*/  LEA R8, P0, R63, R16.reuse, 0x1 ;  /* 0x000000103f087211 */ /* 0x080fe200078008ff */
[----:B------:R0:W5:Y:S01]  /*0b00*/  LDG.E.U16 R52, [R6.64] ;  /* 0x0000000606347981 */ /* 0x000162000c1e1500 */
[----:B-1----:R-:W-:Y:S01]  /*0b10*/  LEA R2, P1, R69, R16, 0x1 ;  /* 0x0000001045027211 */ /* 0x002fe200078208ff */
[----:B------:R-:W-:Y:S01]  /*0b20*/  IMAD R83, R19, 0x2, R61 ;  /* 0x0000000213537824 */ /* 0x000fe200078e023d */
[----:B------:R-:W-:Y:S01]  /*0b30*/  LEA.HI.X.SX32 R9, R63, R14, 0x1, P0 ;  /* 0x0000000e3f097211 */ /* 0x000fe200000f0eff */
[----:B------:R1:W5:Y:S01]  /*0b40*/  LDG.E.U16 R53, [R12.64] ;  /* 0x000000060c357981 */ /* 0x000362000c1e1500 */
[----:B------:R-:W-:Y:S02]  /*0b50*/  LEA R54, P0, R65, R16, 0x1 ;  /* 0x0000001041367211 */ /* 0x000fe400078008ff */
[-C--:B------:R-:W-:Y:S01]  /*0b60*/  LEA.HI.X.SX32 R3, R69, R14.reuse, 0x1, P1 ;  /* 0x0000000e45037211 */ /* 0x080fe200008f0eff */
[----:B------:R-:W-:Y:S01]  /*0b70*/  IMAD R69, R19, 0x2, R83 ;  /* 0x0000000213457824 */ /* 0x000fe200078e0253 */
[----:B------:R-:W-:Y:S01]  /*0b80*/  LEA.HI.X.SX32 R55, R65, R14, 0x1, P0 ;  /* 0x0000000e41377211 */ /* 0x000fe200000f0eff */
[----:B------:R1:W5:Y:S01]  /*0b90*/  LDG.E.U16 R56, [R8.64] ;  /* 0x0000000608387981 */ /* 0x000362000c1e1500 */
[----:B0-----:R-:W-:Y:S01]  /*0ba0*/  LEA R4, P0, R67, R16, 0x1 ;  /* 0x0000001043047211 */ /* 0x001fe200078008ff */
[----:B------:R-:W-:-:S02]  /*0bb0*/  IMAD R85, R19, 0x2, R69 ;  /* 0x0000000213557824 */ /* 0x000fc400078e0245 */
[----:B------:R0:W5:Y:S01]  /*0bc0*/  LDG.E.U16 R57, [R54.64] ;  /* 0x0000000636397981 */ /* 0x000162000c1e1500 */
[----:B------:R-:W-:Y:S02]  /*0bd0*/  LEA.HI.X.SX32 R5, R67, R14, 0x1, P0 ;  /* 0x0000000e43057211 */ /* 0x000fe400000f0eff */
[----:B------:R-:W-:Y:S01]  /*0be0*/  LEA R10, P0, R71, R16, 0x1 ;  /* 0x00000010470a7211 */ /* 0x000fe200078008ff */
[----:B------:R0:W5:Y:S01]  /*0bf0*/  LDG.E.U16 R59, [R2.64] ;  /* 0x00000006023b7981 */ /* 0x000162000c1e1500 */
[----:B------:R-:W-:Y:S02]  /*0c00*/  LEA R63, R19, R85, 0x1 ;  /* 0x00000055133f7211 */ /* 0x000fe400078e08ff */
[----:B------:R-:W-:Y:S01]  /*0c10*/  LEA.HI.X.SX32 R11, R71, R14, 0x1, P0 ;  /* 0x0000000e470b7211 */ /* 0x000fe200000f0eff */
[----:B------:R0:W5:Y:S01]  /*0c20*/  LDG.E.U16 R58, [R4.64] ;  /* 0x00000006043a7981 */ /* 0x000162000c1e1500 */
[----:B------:R-:W-:Y:S01]  /*0c30*/  LEA R6, P0, R73, R16, 0x1 ;  /* 0x0000001049067211 */ /* 0x000fe200078008ff */
[----:B------:R-:W-:-:S02]  /*0c40*/  IMAD R71, R19, 0x2, R63 ;  /* 0x0000000213477824 */ /* 0x000fc400078e023f */
[----:B------:R0:W5:Y:S01]  /*0c50*/  LDG.E.U16 R60, [R10.64] ;  /* 0x000000060a3c7981 */ /* 0x000162000c1e1500 */
[----:B------:R-:W-:Y:S01]  /*0c60*/  LEA.HI.X.SX32 R7, R73, R14, 0x1, P0 ;  /* 0x0000000e49077211 */ /* 0x000fe200000f0eff */
[----:B------:R-:W-:Y:S01]  /*0c70*/  IMAD R73, R19, 0x2, R71 ;  /* 0x0000000213497824 */ /* 0x000fe200078e0247 */
[-C--:B-1----:R-:W-:Y:S02]  /*0c80*/  LEA R8, P0, R75, R16.reuse, 0x1 ;  /* 0x000000104b087211 */ /* 0x082fe400078008ff */
[----:B0-----:R-:W-:Y:S01]  /*0c90*/  LEA R4, P1, R77, R16, 0x1 ;  /* 0x000000104d047211 */ /* 0x001fe200078208ff */
[----:B------:R0:W5:Y:S01]  /*0ca0*/  LDG.E.U16 R62, [R6.64] ;  /* 0x00000006063e7981 */ /* 0x000162000c1e1500 */
[----:B------:R-:W-:Y:S01]  /*0cb0*/  LEA.HI.X.SX32 R9, R75, R14, 0x1, P0 ;  /* 0x0000000e4b097211 */ /* 0x000fe200000f0eff */
[----:B------:R-:W-:Y:S01]  /*0cc0*/  IMAD R75, R19, 0x2, R73 ;  /* 0x00000002134b7824 */ /* 0x000fe200078e0249 */
[----:B------:R-:W-:-:S03]  /*0cd0*/  LEA R12, P0, R79, R16, 0x1 ;  /* 0x000000104f0c7211 */ /* 0x000fc600078008ff */
[----:B------:R-:W-:Y:S01]  /*0ce0*/  IMAD R67, R19, 0x2, R75 ;  /* 0x0000000213437824 */ /* 0x000fe200078e024b */
[-C--:B------:R-:W-:Y:S01]  /*0cf0*/  LEA.HI.X.SX32 R5, R77, R14.reuse, 0x1, P1 ;  /* 0x0000000e4d057211 */ /* 0x080fe200008f0eff */
[----:B------:R1:W5:Y:S01]  /*0d00*/  LDG.E.U16 R64, [R8.64] ;  /* 0x0000000608407981 */ /* 0x000362000c1e1500 */
[----:B------:R-:W-:Y:S02]  /*0d10*/  LEA.HI.X.SX32 R13, R79, R14, 0x1, P0 ;  /* 0x0000000e4f0d7211 */ /* 0x000fe400000f0eff */
[----:B------:R-:W-:Y:S01]  /*0d20*/  LEA R77, R19, R67, 0x1 ;  /* 0x00000043134d7211 */ /* 0x000fe200078e08ff */
[----:B------:R0:W5:Y:S01]  /*0d30*/  LDG.E.U16 R65, [R4.64] ;  /* 0x0000000604417981 */ /* 0x000162000c1e1500 */
[----:B------:R-:W-:-:S03]  /*0d40*/  LEA R10, P0, R81, R16, 0x1 ;  /* 0x00000010510a7211 */ /* 0x000fc600078008ff */
[----:B------:R-:W-:Y:S01]  /*0d50*/  IMAD R79, R19, 0x2, R77 ;  /* 0x00000002134f7824 */ /* 0x000fe200078e024d */
[----:B------:R-:W-:Y:S01]  /*0d60*/  LEA.HI.X.SX32 R11, R81, R14, 0x1, P0 ;  /* 0x0000000e510b7211 */ /* 0x000fe200000f0eff */
[----:B------:R0:W5:Y:S01]  /*0d70*/  LDG.E.U16 R66, [R12.64] ;  /* 0x000000060c427981 */ /* 0x000162000c1e1500 */
[-C--:B------:R-:W-:Y:S01]  /*0d80*/  LEA R54, P0, R83, R16.reuse, 0x1 ;  /* 0x0000001053367211 */ /* 0x080fe200078008ff */
[----:B------:R-:W-:Y:S01]  /*0d90*/  IMAD R81, R19, 0x2, R79 ;  /* 0x0000000213517824 */ /* 0x000fe200078e024f */
[----:B------:R-:W-:Y:S01]  /*0da0*/  LEA R2, P1, R71, R16, 0x1 ;  /* 0x0000001047027211 */ /* 0x000fe200078208ff */
[----:B------:R1:W5:Y:S01]  /*0db0*/  LDG.E.U16 R68, [R10.64] ;  /* 0x000000060a447981 */ /* 0x000362000c1e1500 */
[-C--:B------:R-:W-:Y:S01]  /*0dc0*/  LEA.HI.X.SX32 R55, R83, R14.reuse, 0x1, P0 ;  /* 0x0000000e53377211 */ /* 0x080fe200000f0eff */
[----:B------:R-:W-:Y:S01]  /*0dd0*/  IMAD R83, R19, 0x2, R81 ;  /* 0x0000000213537824 */ /* 0x000fe200078e0251 */
[----:B------:R-:W-:-:S03]  /*0de0*/  LEA.HI.X.SX32 R3, R71, R14, 0x1, P1 ;  /* 0x0000000e47037211 */ /* 0x000fc600008f0eff */
[----:B------:R-:W-:Y:S01]  /*0df0*/  IMAD R71, R19, 0x2, R83 ;  /* 0x0000000213477824 */ /* 0x000fe200078e0253 */
[-C--:B0-----:R-:W-:Y:S01]  /*0e00*/  LEA R4, P0, R77, R16.reuse, 0x1 ;  /* 0x000000104d047211 */ /* 0x081fe200078008ff */
[----:B------:R0:W5:Y:S03]  /*0e10*/  LDG.E.U16 R74, [R2.64] ;  /* 0x00000006024a7981 */ /* 0x000166000c1e1500 */
[----:B------:R-:W-:Y:S01]  /*0e20*/  LEA R6, P1, R71, R16, 0x1 ;  /* 0x0000001047067211 */ /* 0x000fe200078208ff */
[----:B------:R0:W5:Y:S01]  /*0e30*/  LDG.E.U16 R70, [R54.64] ;  /* 0x0000000636467981 */ /* 0x000162000c1e1500 */
[-C--:B------:R-:W-:Y:S02]  /*0e40*/  LEA.HI.X.SX32 R5, R77, R14.reuse, 0x1, P0 ;  /* 0x0000000e4d057211 */ /* 0x080fe400000f0eff */
[----:B------:R-:W-:Y:S02]  /*0e50*/  LEA.HI.X.SX32 R7, R71, R14, 0x1, P1 ;  /* 0x0000000e47077211 */ /* 0x000fe400008f0eff */
[-C--:B-1----:R-:W-:Y:S01]  /*0e60*/  LEA R10, P1, R73, R16.reuse, 0x1 ;  /* 0x00000010490a7211 */ /* 0x082fe200078208ff */
[----:B------:R1:W5:Y:S01]  /*0e70*/  LDG.E.U16 R76, [R4.64] ;  /* 0x00000006044c7981 */ /* 0x000362000c1e1500 */
[----:B------:R-:W-:-:S02]  /*0e80*/  LEA R8, P0, R69, R16, 0x1 ;  /* 0x0000001045087211 */ /* 0x000fc400078008ff */
[----:B------:R-:W-:Y:S01]  /*0e90*/  LEA R71, R19, R71, 0x1 ;  /* 0x0000004713477211 */ /* 0x000fe200078e08ff */
[----:B------:R1:W5:Y:S01]  /*0ea0*/  LDG.E.U16 R80, [R6.64] ;  /* 0x0000000606507981 */ /* 0x000362000c1e1500 */
[-C--:B------:R-:W-:Y:S02]  /*0eb0*/  LEA.HI.X.SX32 R11, R73, R14.reuse, 0x1, P1 ;  /* 0x0000000e490b7211 */ /* 0x080fe400008f0eff */
[----:B------:R-:W-:Y:S02]  /*0ec0*/  LEA.HI.X.SX32 R9, R69, R14, 0x1, P0 ;  /* 0x0000000e45097211 */ /* 0x000fe400000f0eff */
[-C--:B0-----:R-:W-:Y:S01]  /*0ed0*/  LEA R2, P1, R71, R16.reuse, 0x1 ;  /* 0x0000001047027211 */ /* 0x081fe200078208ff */
[----:B------:R0:W5:Y:S01]  /*0ee0*/  LDG.E.U16 R73, [R10.64] ;  /* 0x000000060a497981 */ /* 0x000162000c1e1500 */
[----:B------:R-:W-:Y:S02]  /*0ef0*/  LEA R12, P0, R79, R16, 0x1 ;  /* 0x000000104f0c7211 */ /* 0x000fe400078008ff */
[-C--:B------:R-:W-:Y:S01]  /*0f00*/  LEA.HI.X.SX32 R3, R71, R14.reuse, 0x1, P1 ;  /* 0x0000000e47037211 */ /* 0x080fe200008f0eff */
[----:B------:R-:W-:Y:S01]  /*0f10*/  IMAD R71, R19, 0x2, R71 ;  /* 0x0000000213477824 */ /* 0x000fe200078e0247 */
[----:B------:R-:W-:Y:S01]  /*0f20*/  LEA.HI.X.SX32 R13, R79, R14, 0x1, P0 ;  /* 0x0000000e4f0d7211 */ /* 0x000fe200000f0eff */
[----:B------:R0:W5:Y:S01]  /*0f30*/  LDG.E.U16 R69, [R8.64] ;  /* 0x0000000608457981 */ /* 0x000162000c1e1500 */
[----:B-1----:R-:W-:-:S02]  /*0f40*/  LEA R6, P1, R75, R16, 0x1 ;  /* 0x000000104b067211 */ /* 0x002fc400078208ff */
[----:B------:R-:W-:Y:S01]  /*0f50*/  LEA R4, P0, R85, R16, 0x1 ;  /* 0x0000001055047211 */ /* 0x000fe200078008ff */
[----:B------:R1:W5:Y:S01]  /*0f60*/  LDG.E.U16 R77, [R12.64] ;  /* 0x000000060c4d7981 */ /* 0x000362000c1e1500 */
[-C--:B------:R-:W-:Y:S02]  /*0f70*/  LEA.HI.X.SX32 R7, R75, R14.reuse, 0x1, P1 ;  /* 0x0000000e4b077211 */ /* 0x080fe400008f0eff */
[----:B------:R-:W-:Y:S01]  /*0f80*/  LEA.HI.X.SX32 R5, R85, R14, 0x1, P0 ;  /* 0x0000000e55057211 */ /* 0x000fe200000f0eff */
[----:B------:R1:W5:Y:S01]  /*0f90*/  LDG.E.U16 R79, [R2.64] ;  /* 0x00000006024f7981 */ /* 0x000362000c1e1500 */
[-C--:B0-----:R-:W-:Y:S02]  /*0fa0*/  LEA R10, P1, R71, R16.reuse, 0x1 ;  /* 0x00000010470a7211 */ /* 0x081fe400078208ff */
[----:B------:R-:W-:Y:S01]  /*0fb0*/  LEA R8, P0, R81, R16, 0x1 ;  /* 0x0000001051087211 */ /* 0x000fe200078008ff */
[----:B------:R0:W5:Y:S01]  /*0fc0*/  LDG.E.U16 R72, [R4.64] ;  /* 0x0000000604487981 */ /* 0x000162000c1e1500 */
[----:B------:R-:W-:-:S02]  /*0fd0*/  LEA.HI.X.SX32 R11, R71, R14, 0x1, P1 ;  /* 0x0000000e470b7211 */ /* 0x000fc400008f0eff */
[----:B------:R-:W-:Y:S01]  /*0fe0*/  LEA.HI.X.SX32 R9, R81, R14, 0x1, P0 ;  /* 0x0000000e51097211 */ /* 0x000fe200000f0eff */
[----:B------:R0:W5:Y:S01]  /*0ff0*/  LDG.E.U16 R75, [R6.64] ;  /* 0x00000006064b7981 */ /* 0x000162000c1e1500 */
[----:B-1----:R-:W-:-:S03]  /*1000*/  LEA R12, P0, R61, R16, 0x1 ;  /* 0x000000103d0c7211 */ /* 0x002fc600078008ff */
[----:B------:R1:W5:Y:S04]  /*1010*/  LDG.E.U16 R78, [R8.64] ;  /* 0x00000006084e7981 */ /* 0x000368000c1e1500 */
[----:B------:R1:W5:Y:S01]  /*1020*/  LDG.E.U16 R11, [R10.64] ;  /* 0x000000060a0b7981 */ /* 0x000362000c1e1500 */
[----:B------:R-:W-:Y:S01]  /*1030*/  LEA.HI.X.SX32 R13, R61, R14, 0x1, P0 ;  /* 0x0000000e3d0d7211 */ /* 0x000fe200000f0eff */
[----:B------:R-:W-:Y:S01]  /*1040*/  IMAD R19, R19, 0x2, R71 ;  /* 0x0000000213137824 */ /* 0x000fe200078e0247 */
[-C--:B------:R-:W-:Y:S02]  /*1050*/  LEA R2, P0, R63, R16.reuse, 0x1 ;  /* 0x000000103f027211 */ /* 0x080fe400078008ff */
[----:B0-----:R-:W-:Y:S01]  /*1060*/  LEA R4, P1, R67, R16, 0x1 ;  /* 0x0000001043047211 */ /* 0x001fe200078208ff */
[----:B------:R0:W5:Y:S01]  /*1070*/  LDG.E.U16 R12, [R12.64] ;  /* 0x000000060c0c7981 */ /* 0x000162000c1e1500 */
[----:B------:R-:W-:-:S02]  /*1080*/  LEA.HI.X.SX32 R3, R63, R14, 0x1, P0 ;  /* 0x0000000e3f037211 */ /* 0x000fc400000f0eff */
[----:B------:R-:W-:Y:S02]  /*1090*/  LEA.HI.X.SX32 R5, R67, R14, 0x1, P1 ;  /* 0x0000000e43057211 */ /* 0x000fe400008f0eff */
[-C--:B------:R-:W-:Y:S02]  /*10a0*/  LEA R6, P0, R83, R16.reuse, 0x1 ;  /* 0x0000001053067211 */ /* 0x080fe400078008ff */
[----:B------:R-:W-:Y:S02]  /*10b0*/  LEA R54, P1, R19, R16, 0x1 ;  /* 0x0000001013367211 */ /* 0x000fe400078208ff */
[-C--:B------:R-:W-:Y:S01]  /*10c0*/  LEA.HI.X.SX32 R7, R83, R14.reuse, 0x1, P0 ;  /* 0x0000000e53077211 */ /* 0x080fe200000f0eff */
[----:B------:R0:W5:Y:S01]  /*10d0*/  LDG.E.U16 R16, [R2.64] ;  /* 0x0000000602107981 */ /* 0x000162000c1e1500 */
[----:B------:R-:W-:-:S03]  /*10e0*/  LEA.HI.X.SX32 R55, R19, R14, 0x1, P1 ;  /* 0x0000000e13377211 */ /* 0x000fc600008f0eff */
[----:B------:R0:W5:Y:S04]  /*10f0*/  LDG.E.U16 R14, [R4.64] ;  /* 0x00000006040e7981 */ /* 0x000168000c1e1500 */
[----:B-1----:R1:W5:Y:S04]  /*1100*/  LDG.E.U16 R10, [R6.64] ;  /* 0x00000006060a7981 */ /* 0x002368000c1e1500 */
[----:B------:R-:W5:Y:S01]  /*1110*/  LDG.E.U16 R54, [R54.64] ;  /* 0x0000000636367981 */ /* 0x000f62000c1e1500 */
[----:B------:R-:W-:Y:S02]  /*1120*/  LOP3.LUT R8, R92, 0xff, RZ, 0xc0, !PT ;  /* 0x000000ff5c087812 */ /* 0x000fe400078ec0ff */
[----:B------:R-:W-:-:S03]  /*1130*/  SHF.R.S32.HI R9, RZ, 0x8, R92 ;  /* 0x00000008ff097819 */ /* 0x000fc6000001145c */
[----:B------:R-:W-:Y:S01]  /*1140*/  IMAD.SHL.U32 R8, R8, 0x2, RZ ;  /* 0x0000000208087824 */ /* 0x000fe200078e00ff */
[----:B------:R-:W-:-:S04]  /*1150*/  SGXT R9, R9, 0x1 ;  /* 0x000000010909781a */ /* 0x000fc80000000200 */
[----:B------:R-:W-:Y:S01]  /*1160*/  LOP3.LUT R8, R8, 0x210, R9, 0x78, !PT ;  /* 0x0000021008087812 */ /* 0x000fe200078e7809 */
[----:B------:R-:W-:-:S03]  /*1170*/  IMAD.SHL.U32 R112, R0, 0x100, RZ ;  /* 0x0000010000707824 */ /* 0x000fc600078e00ff */
[C---:B0-----:R-:W-:Y:S02]  /*1180*/  LOP3.LUT R3, R8.reuse, 0x20, RZ, 0x3c, !PT ;  /* 0x0000002008037812 */ /* 0x041fe400078e3cff */
[C---:B------:R-:W-:Y:S02]  /*1190*/  LOP3.LUT R2, R8.reuse, 0x40, RZ, 0x3c, !PT ;  /* 0x0000004008027812 */ /* 0x040fe400078e3cff */
[----:B------:R-:W-:Y:S01]  /*11a0*/  LOP3.LUT R13, R8, 0x60, RZ, 0x3c, !PT ;  /* 0x00000060080d7812 */ /* 0x000fe200078e3cff */
[----:B--2---:R-:W-:Y:S04]  /*11b0*/  STS.U16 [R8], R15 ;  /* 0x0000000f08007388 */ /* 0x004fe80000000400 */
[----:B------:R-:W-:Y:S04]  /*11c0*/  STS.U16 [R8+0x1000], R21 ;  /* 0x0010001508007388 */ /* 0x000fe80000000400 */
[----:B------:R-:W-:Y:S04]  /*11d0*/  STS.U16 [R8+0x2000], R25 ;  /* 0x0020001908007388 */ /* 0x000fe80000000400 */
[----:B------:R-:W-:Y:S04]  /*11e0*/  STS.U16 [R8+0x3000], R29 ;  /* 0x0030001d08007388 */ /* 0x000fe80000000400 */
[----:B------:R-:W-:Y:S04]  /*11f0*/  STS.U16 [R8+0x4000], R33 ;  /* 0x0040002108007388 */ /* 0x000fe80000000400 */
[----:B---3--:R-:W-:Y:S01]  /*1200*/  STS.U16 [R8+0x5000], R37 ;  /* 0x0050002508007388 */ /* 0x008fe20000000400 */
[----:B------:R-:W-:Y:S01]  /*1210*/  MOV R4, 0x3f800000 ;  /* 0x3f80000000047802 */ /* 0x000fe20000000f00 */
[----:B------:R-:W-:Y:S01]  /*1220*/  IMAD.MOV.U32 R5, RZ, RZ, 0x3f800000 ;  /* 0x3f800000ff057424 */ /* 0x000fe200078e00ff */
[----:B-1----:R-:W-:Y:S01]  /*1230*/  CS2R R6, SRZ ;  /* 0x0000000000067805 */ /* 0x002fe2000001ff00 */
[----:B------:R-:W-:-:S02]  /*1240*/  CS2R R88, SRZ ;  /* 0x0000000000587805 */ /* 0x000fc4000001ff00 */
[----:B------:R-:W-:Y:S01]  /*1250*/  STL [R1+0x4], R4 ;  /* 0x0000040401007387 */ /* 0x000fe20000100800 */
[----:B------:R-:W-:Y:S01]  /*1260*/  CS2R R90, SRZ ;  /* 0x00000000005a7805 */ /* 0x000fe2000001ff00 */
[----:B------:R-:W-:Y:S01]  /*1270*/  CS2R R84, SRZ ;  /* 0x0000000000547805 */ /* 0x000fe2000001ff00 */
[----:B------:R-:W-:Y:S01]  /*1280*/  CS2R R86, SRZ ;  /* 0x0000000000567805 */ /* 0x000fe2000001ff00 */
[----:B------:R0:W-:Y:S01]  /*1290*/  STL [R1], R5 ;  /* 0x0000000501007387 */ /* 0x0001e20000100800 */
[----:B------:R-:W-:-:S03]  /*12a0*/  CS2R R82, SRZ ;  /* 0x0000000000527805 */ /* 0x000fc6000001ff00 */
[----:B----4-:R-:W-:Y:S01]  /*12b0*/  STS.U16 [R8+0x6000], R41 ;  /* 0x0060002908007388 */ /* 0x010fe20000000400 */
[----:B0-----:R-:W-:Y:S01]  /*12c0*/  CS2R R4, SRZ ;  /* 0x0000000000047805 */ /* 0x001fe2000001ff00 */
[C---:B------:R-:W-:Y:S01]  /*12d0*/  LOP3.LUT R0, R92.reuse, 0x1e0, RZ, 0xc0, !PT ;  /* 0x000001e05c007812 */ /* 0x040fe200078ec0ff */
[----:B------:R-:W-:Y:S01]  /*12e0*/  IMAD.SHL.U32 R37, R92, 0x2, RZ ;  /* 0x000000025c257824 */ /* 0x000fe200078e00ff */
[----:B-----5:R-:W-:Y:S04]  /*12f0*/  STS.U16 [R8+0x7000], R45 ;  /* 0x0070002d08007388 */ /* 0x020fe80000000400 */
[----:B------:R-:W-:Y:S04]  /*1300*/  STS.U16 [R8+0x8000], R49 ;  /* 0x0080003108007388 */ /* 0x000fe80000000400 */
        /* <DEDUP_REMOVED lines=39> */
[----:B------:R0:W-:Y:S02]  /*1580*/  STS.U16 [R13+0x4c00], R36 ;  /* 0x004c00240d007388 */ /* 0x0001e40000000400 */
[----:B0-----:R-:W-:-:S04]  /*1590*/  IADD3 R36, R112, 0x100, RZ ;  /* 0x0000010070247810 */ /* 0x001fc80007ffe0ff */
[----:B------:R-:W-:Y:S01]  /*15a0*/  ISETP.GE.AND P0, PT, R36, 0x1, PT ;  /* 0x000000012400780c */ /* 0x000fe20003f06270 */
[----:B------:R0:W-:Y:S01]  /*15b0*/  STS.U16 [R13+0xc00], R20 ;  /* 0x000c00140d007388 */ /* 0x0001e20000000400 */
[----:B------:R-:W-:Y:S01]  /*15c0*/  IMAD.MOV.U32 R3, RZ, RZ, -0x800000 ;  /* 0xff800000ff037424 */ /* 0x000fe200078e00ff */
[----:B------:R-:W-:Y:S01]  /*15d0*/  CS2R R8, SRZ ;  /* 0x0000000000087805 */ /* 0x000fe2000001ff00 */
[----:B------:R-:W-:Y:S01]  /*15e0*/  IMAD.MOV.U32 R2, RZ, RZ, -0x800000 ;  /* 0xff800000ff027424 */ /* 0x000fe200078e00ff */
[----:B------:R1:W-:Y:S01]  /*15f0*/  STS.U16 [R13+0x1c00], R24 ;  /* 0x001c00180d007388 */ /* 0x0003e20000000400 */
[----:B------:R-:W-:Y:S01]  /*1600*/  CS2R R18, SRZ ;  /* 0x0000000000127805 */ /* 0x000fe2000001ff00 */
[----:B------:R-:W-:Y:S01]  /*1610*/  CS2R R22, SRZ ;  /* 0x0000000000167805 */ /* 0x000fe2000001ff00 */
[----:B------:R-:W-:Y:S01]  /*1620*/  CS2R R26, SRZ ;  /* 0x00000000001a7805 */ /* 0x000fe2000001ff00 */
[----:B------:R2:W-:Y:S01]  /*1630*/  STS.U16 [R13+0x2c00], R28 ;  /* 0x002c001c0d007388 */ /* 0x0005e20000000400 */
[----:B------:R-:W-:Y:S01]  /*1640*/  CS2R R30, SRZ ;  /* 0x00000000001e7805 */ /* 0x000fe2000001ff00 */
[----:B0-----:R-:W-:Y:S01]  /*1650*/  CS2R R20, SRZ ;  /* 0x0000000000147805 */ /* 0x001fe2000001ff00 */
[----:B------:R-:W-:Y:S01]  /*1660*/  CS2R R80, SRZ ;  /* 0x0000000000507805 */ /* 0x000fe2000001ff00 */
[----:B------:R0:W-:Y:S01]  /*1670*/  STS.U16 [R13+0x3c00], R32 ;  /* 0x003c00200d007388 */ /* 0x0001e20000000400 */
[----:B------:R-:W-:Y:S01]  /*1680*/  CS2R R76, SRZ ;  /* 0x00000000004c7805 */ /* 0x000fe2000001ff00 */
[----:B-1----:R-:W-:Y:S01]  /*1690*/  CS2R R24, SRZ ;  /* 0x0000000000187805 */ /* 0x002fe2000001ff00 */
[----:B------:R-:W-:Y:S01]  /*16a0*/  CS2R R78, SRZ ;  /* 0x00000000004e7805 */ /* 0x000fe2000001ff00 */
[----:B------:R-:W-:Y:S01]  /*16b0*/  STS.U16 [R13+0x5c00], R40 ;  /* 0x005c00280d007388 */ /* 0x000fe20000000400 */
[----:B------:R-:W-:Y:S01]  /*16c0*/  CS2R R72, SRZ ;  /* 0x0000000000487805 */ /* 0x000fe2000001ff00 */
[----:B--2---:R-:W-:Y:S01]  /*16d0*/  CS2R R28, SRZ ;  /* 0x00000000001c7805 */ /* 0x004fe2000001ff00 */
[----:B------:R-:W-:Y:S01]  /*16e0*/  CS2R R74, SRZ ;  /* 0x00000000004a7805 */ /* 0x000fe2000001ff00 */
[----:B------:R-:W-:Y:S01]  /*16f0*/  STS.U16 [R13+0x6c00], R44 ;  /* 0x006c002c0d007388 */ /* 0x000fe20000000400 */
[----:B------:R-:W-:Y:S01]  /*1700*/  CS2R R68, SRZ ;  /* 0x0000000000447805 */ /* 0x000fe2000001ff00 */
[----:B------:R-:W-:Y:S01]  /*1710*/  CS2R R70, SRZ ;  /* 0x0000000000467805 */ /* 0x000fe2000001ff00 */
[----:B------:R-:W-:Y:S01]  /*1720*/  CS2R R66, SRZ ;  /* 0x0000000000427805 */ /* 0x000fe2000001ff00 */
[----:B------:R-:W-:Y:S01]  /*1730*/  STS.U16 [R13+0x7c00], R48 ;  /* 0x007c00300d007388 */ /* 0x000fe20000000400 */
[----:B------:R-:W-:Y:S01]  /*1740*/  CS2R R60, SRZ ;  /* 0x00000000003c7805 */ /* 0x000fe2000001ff00 */
[----:B------:R-:W-:Y:S01]  /*1750*/  CS2R R62, SRZ ;  /* 0x00000000003e7805 */ /* 0x000fe2000001ff00 */
[----:B0-----:R-:W-:Y:S01]  /*1760*/  CS2R R32, SRZ ;  /* 0x0000000000207805 */ /* 0x001fe2000001ff00 */
[----:B------:R-:W-:Y:S01]  /*1770*/  STS.U16 [R13+0x8c00], R52 ;  /* 0x008c00340d007388 */ /* 0x000fe20000000400 */
[----:B------:R-:W-:Y:S01]  /*1780*/  CS2R R34, SRZ ;  /* 0x0000000000227805 */ /* 0x000fe2000001ff00 */
[----:B------:R-:W-:-:S02]  /*1790*/  LOP3.LUT R36, R92, 0x1ff, RZ, 0xc0, !PT ;  /* 0x000001ff5c247812 */ /* 0x000fc400078ec0ff */
[----:B------:R-:W-:Y:S01]  /*17a0*/  STS.U16 [R13+0x9c00], R58 ;  /* 0x009c003a0d007388 */ /* 0x000fe20000000400 */
[C---:B------:R-:W-:Y:S02]  /*17b0*/  LOP3.LUT R39, R92.reuse, 0x1c, RZ, 0xc0, !PT ;  /* 0x0000001c5c277812 */ /* 0x040fe400078ec0ff */
[----:B------:R-:W-:Y:S01]  /*17c0*/  SHF.L.U32 R38, R92, 0x3, RZ ;  /* 0x000000035c267819 */ /* 0x000fe200000006ff */
[----:B------:R0:W-:Y:S04]  /*17d0*/  STS.U16 [R13+0xac00], R64 ;  /* 0x00ac00400d007388 */ /* 0x0001e80000000400 */
[----:B------:R-:W-:Y:S04]  /*17e0*/  STS.U16 [R13+0xbc00], R12 ;  /* 0x00bc000c0d007388 */ /* 0x000fe80000000400 */
[----:B------:R1:W-:Y:S01]  /*17f0*/  STS.U16 [R13+0xcc00], R16 ;  /* 0x00cc00100d007388 */ /* 0x0003e20000000400 */
[----:B0-----:R-:W-:-:S03]  /*1800*/  CS2R R64, SRZ ;  /* 0x0000000000407805 */ /* 0x001fc6000001ff00 */
[----:B------:R0:W-:Y:S04]  /*1810*/  STS.U16 [R13+0xdc00], R14 ;  /* 0x00dc000e0d007388 */ /* 0x0001e80000000400 */
[----:B------:R2:W-:Y:S01]  /*1820*/  STS.U16 [R13+0xec00], R10 ;  /* 0x00ec000a0d007388 */ /* 0x0005e20000000400 */
[----:B-1----:R-:W-:-:S03]  /*1830*/  CS2R R16, SRZ ;  /* 0x0000000000107805 */ /* 0x002fc6000001ff00 */
[----:B------:R1:W-:Y:S01]  /*1840*/  STS.U16 [R13+0xfc00], R54 ;  /* 0x00fc00360d007388 */ /* 0x0003e20000000400 */
[----:B0-----:R-:W-:Y:S01]  /*1850*/  CS2R R14, SRZ ;  /* 0x00000000000e7805 */ /* 0x001fe2000001ff00 */
[----:B--2---:R-:W-:Y:S01]  /*1860*/  CS2R R10, SRZ ;  /* 0x00000000000a7805 */ /* 0x004fe2000001ff00 */
[----:B-1----:R-:W-:Y:S01]  /*1870*/  CS2R R12, SRZ ;  /* 0x00000000000c7805 */ /* 0x002fe2000001ff00 */
[----:B------:R-:W-:Y:S05]  /*1880*/  @!P0 BRA `(.L_x_0) ;  /* 0x000026f000008947 */ /* 0x000fea0003800000 */
[----:B------:R-:W-:Y:S01]  /*1890*/  SHF.R.U32.HI R0, RZ, 0x1, R0 ;  /* 0x00000001ff007819 */ /* 0x000fe20000011600 */
[----:B------:R-:W-:Y:S01]  /*18a0*/  IMAD.MOV.U32 R19, RZ, RZ, c[0x0][0x1a4] ;  /* 0x00006900ff137624 */ /* 0x000fe200078e00ff */
[----:B------:R-:W-:Y:S01]  /*18b0*/  LOP3.LUT R4, R37, 0x10, RZ, 0xc0, !PT ;  /* 0x0000001025047812 */ /* 0x000fe200078ec0ff */
[C---:B------:R-:W-:Y:S01]  /*18c0*/  IMAD.SHL.U32 R10, R92.reuse, 0x100, RZ ;  /* 0x000001005c0a7824 */ /* 0x040fe200078e00ff */
[----:B------:R-:W-:Y:S01]  /*18d0*/  LEA.HI R3, R39, R0, RZ, 0x1e ;  /* 0x0000000027037211 */ /* 0x000fe200078ff0ff */
[----:B------:R-:W-:Y:S01]  /*18e0*/  IMAD.MOV.U32 R14, RZ, RZ, c[0x0][0x1b8] ;  /* 0x00006e00ff0e7624 */ /* 0x000fe200078e00ff */
[C---:B------:R-:W-:Y:S01]  /*18f0*/  LOP3.LUT R0, R92.reuse, 0x7, RZ, 0xc0, !PT ;  /* 0x000000075c007812 */ /* 0x040fe200078ec0ff */
[----:B------:R-:W-:Y:S01]  /*1900*/  IMAD.MOV.U32 R104, RZ, RZ, -0x800000 ;  /* 0xff800000ff687424 */ /* 0x000fe200078e00ff */
[----:B------:R-:W-:Y:S01]  /*1910*/  LOP3.LUT R2, R92, 0x180, RZ, 0xc0, !PT ;  /* 0x000001805c027812 */ /* 0x000fe200078ec0ff */
[----:B------:R-:W-:Y:S01]  /*1920*/  IMAD.IADD R112, R112, 0x1, R3 ;  /* 0x0000000170707824 */ /* 0x000fe200078e0203 */
[--C-:B------:R-:W-:Y:S01]  /*1930*/  LOP3.LUT R6, R4, 0x1e0, R92.reuse, 0xf8, !PT ;  /* 0x000001e004067812 */ /* 0x100fe200078ef85c */
[----:B------:R-:W-:Y:S01]  /*1940*/  IMAD R3, R0, 0x210, RZ ;  /* 0x0000021000037824 */ /* 0x000fe200078e02ff */
[----:B------:R-:W-:Y:S01]  /*1950*/  SHF.R.U32.HI R7, RZ, 0x2, R92 ;  /* 0x00000002ff077819 */ /* 0x000fe2000001165c */
[----:B------:R-:W-:Y:S01]  /*1960*/  IMAD.SHL.U32 R4, R36, 0x2, RZ ;  /* 0x0000000224047824 */ /* 0x000fe200078e00ff */
[----:B------:R-:W-:Y:S01]  /*1970*/  SHF.R.U32.HI R5, RZ, 0x3, R2 ;  /* 0x00000003ff057819 */ /* 0x000fe20000011602 */
[----:B------:R-:W-:Y:S01]  /*1980*/  IMAD R2, R93, c[0x0][0x1a0], RZ ;  /* 0x000068005d027a24 */ /* 0x000fe200078e02ff */
[----:B------:R-:W-:Y:S01]  /*1990*/  LOP3.LUT R119, R3, R6, RZ, 0x3c, !PT ;  /* 0x0000000603777212 */ /* 0x000fe200078e3cff */
[----:B------:R-:W-:Y:S01]  /*19a0*/  IMAD R115, R0, 0x110, RZ ;  /* 0x0000011000737824 */ /* 0x000fe200078e02ff */
[----:B------:R-:W-:Y:S01]  /*19b0*/  LOP3.LUT R3, R92, 0x7f, RZ, 0xc0, !PT ;  /* 0x0000007f5c037812 */ /* 0x000fe200078ec0ff */
[----:B------:R-:W-:Y:S01]  /*19c0*/  IMAD.MOV.U32 R114, RZ, RZ, RZ ;  /* 0x000000ffff727224 */ /* 0x000fe200078e00ff */
[C---:B------:R-:W-:Y:S01]  /*19d0*/  LOP3.LUT R118, R4.reuse, 0x30, R7, 0x78, !PT ;  /* 0x0000003004767812 */ /* 0x040fe200078e7807 */
[----:B------:R-:W-:Y:S01]  /*19e0*/  IMAD.MOV.U32 R113, RZ, RZ, RZ ;  /* 0x000000ffff717224 */ /* 0x000fe200078e00ff */
[----:B------:R-:W-:Y:S01]  /*19f0*/  LOP3.LUT R36, R4, R5, RZ, 0x3c, !PT ;  /* 0x0000000504247212 */ /* 0x000fe200078e3cff */
[----:B------:R-:W-:Y:S01]  /*1a00*/  IMAD R5, R3, c[0x0][0x1a8], RZ ;  /* 0x00006a0003057a24 */ /* 0x000fe200078e02ff */
[----:B------:R-:W-:Y:S01]  /*1a10*/  LOP3.LUT R4, R92, 0x1f, RZ, 0xc0, !PT ;  /* 0x0000001f5c047812 */ /* 0x000fe200078ec0ff */
[----:B------:R-:W-:Y:S01]  /*1a20*/  IMAD R3, R93, c[0x0][0x1b0], RZ ;  /* 0x00006c005d037a24 */ /* 0x000fe200078e02ff */
[----:B------:R-:W-:Y:S01]  /*1a30*/  SHF.R.U32.HI R11, RZ, 0x7, R92 ;  /* 0x00000007ff0b7819 */ /* 0x000fe2000001165c */
[----:B------:R-:W-:Y:S01]  /*1a40*/  IMAD.MOV.U32 R105, RZ, RZ, -0x800000 ;  /* 0xff800000ff697424 */ /* 0x000fe200078e00ff */
[----:B------:R-:W-:Y:S01]  /*1a50*/  SHF.L.U32 R7, R5, 0x1, RZ ;  /* 0x0000000105077819 */ /* 0x000fe200000006ff */
[----:B------:R-:W-:Y:S01]  /*1a60*/  IMAD R8, R4, c[0x0][0x1b4], RZ ;  /* 0x00006d0004087a24 */ /* 0x000fe200078e02ff */
[----:B------:R-:W-:Y:S01]  /*1a70*/  LOP3.LUT R10, R10, 0x1000, RZ, 0xc0, !PT ;  /* 0x000010000a0a7812 */ /* 0x000fe200078ec0ff */
[----:B------:R-:W-:Y:S01]  /*1a80*/  IMAD.SHL.U32 R4, R2, 0x2, RZ ;  /* 0x0000000202047824 */ /* 0x000fe200078e00ff */
[----:B------:R-:W-:Y:S01]  /*1a90*/  LOP3.LUT R115, R115, 0x30, R37, 0x78, !PT ;  /* 0x0000003073737812 */ /* 0x000fe200078e7825 */
[----:B------:R-:W-:Y:S01]  /*1aa0*/  IMAD.SHL.U32 R6, R3, 0x2, RZ ;  /* 0x0000000203067824 */ /* 0x000fe200078e00ff */
[----:B------:R-:W-:Y:S01]  /*1ab0*/  CS2R R30, SRZ ;  /* 0x00000000001e7805 */ /* 0x000fe2000001ff00 */
[C---:B------:R-:W-:Y:S01]  /*1ac0*/  IMAD.SHL.U32 R9, R8.reuse, 0x2, RZ ;  /* 0x0000000208097824 */ /* 0x040fe200078e00ff */
[----:B------:R-:W-:Y:S01]  /*1ad0*/  IADD3 R15, P0, P1, R7, c[0x0][0x168], R4 ;  /* 0x00005a00070f7a10 */ /* 0x000fe2000791e004 */
[----:B------:R-:W-:Y:S01]  /*1ae0*/  IMAD.HI R5, R5, 0x2, RZ ;  /* 0x0000000205057827 */ /* 0x000fe200078e02ff */
[----:B------:R-:W-:Y:S01]  /*1af0*/  SGXT.U32 R4, R11, 0x2 ;  /* 0x000000020b04781a */ /* 0x000fe20000000000 */
[----:B------:R-:W-:Y:S01]  /*1b00*/  CS2R R88, SRZ ;  /* 0x0000000000587805 */ /* 0x000fe2000001ff00 */
[----:B------:R-:W-:Y:S01]  /*1b10*/  IADD3 R12, P2, P3, R9, c[0x0][0x170], R6 ;  /* 0x00005c00090c7a10 */ /* 0x000fe20007b5e006 */
[----:B------:R-:W-:Y:S01]  /*1b20*/  IMAD.HI R8, R8, 0x2, RZ ;  /* 0x0000000208087827 */ /* 0x000fe200078e02ff */
[----:B------:R-:W-:Y:S01]  /*1b30*/  SHF.R.U32.HI R7, RZ, 0x5, R92 ;  /* 0x00000005ff077819 */ /* 0x000fe2000001165c */
[----:B------:R-:W-:Y:S01]  /*1b40*/  CS2R R90, SRZ ;  /* 0x00000000005a7805 */ /* 0x000fe2000001ff00 */
[----:B------:R-:W-:Y:S01]  /*1b50*/  CS2R R84, SRZ ;  /* 0x0000000000547805 */ /* 0x000fe2000001ff00 */
[----:B------:R-:W-:Y:S01]  /*1b60*/  IMAD R6, R4, c[0x0][0x1a4], RZ ;  /* 0x0000690004067a24 */ /* 0x000fe200078e02ff */
[----:B------:R-:W-:Y:S01]  /*1b70*/  CS2R R86, SRZ ;  /* 0x0000000000567805 */ /* 0x000fe2000001ff00 */
[----:B------:R-:W-:Y:S01]  /*1b80*/  IMAD.HI R4, R2, 0x2, RZ ;  /* 0x0000000202047827 */ /* 0x000fe200078e02ff */
[----:B------:R-:W-:Y:S01]  /*1b90*/  SGXT.U32 R2, R7, 0x4 ;  /* 0x000000040702781a */ /* 0x000fe20000000000 */
[----:B------:R-:W-:Y:S01]  /*1ba0*/  CS2R R80, SRZ ;  /* 0x0000000000507805 */ /* 0x000fe2000001ff00 */
[----:B------:R-:W-:Y:S01]  /*1bb0*/  CS2R R82, SRZ ;  /* 0x0000000000527805 */ /* 0x000fe2000001ff00 */
[----:B------:R-:W-:Y:S01]  /*1bc0*/  IMAD.HI R7, R3, 0x2, RZ ;  /* 0x0000000203077827 */ /* 0x000fe200078e02ff */
[----:B------:R-:W-:Y:S01]  /*1bd0*/  LEA R3, R19, R6, 0x2 ;  /* 0x0000000613037211 */ /* 0x000fe200078e10ff */
[----:B------:R-:W-:Y:S01]  /*1be0*/  CS2R R76, SRZ ;  /* 0x00000000004c7805 */ /* 0x000fe2000001ff00 */
[----:B------:R-:W-:Y:S01]  /*1bf0*/  IADD3.X R17, R5, c[0x0][0x16c], R4, P0, P1 ;  /* 0x00005b0005117a10 */ /* 0x000fe200007e2404 */
[----:B------:R-:W-:Y:S01]  /*1c00*/  IMAD R9, R2, c[0x0][0x1b8], RZ ;  /* 0x00006e0002097a24 */ /* 0x000fe200078e02ff */
[-C--:B------:R-:W-:Y:S01]  /*1c10*/  LEA R22, P1, R6, R15.reuse, 0x1 ;  /* 0x0000000f06167211 */ /* 0x080fe200078208ff */
[----:B------:R-:W-:Y:S01]  /*1c20*/  IMAD R2, R19, 0x4, R3 ;  /* 0x0000000413027824 */ /* 0x000fe200078e0203 */
[----:B------:R-:W-:Y:S01]  /*1c30*/  IADD3.X R13, R8, c[0x0][0x174], R7, P2, P3 ;  /* 0x00005d00080d7a10 */ /* 0x000fe200017e6407 */
[----:B------:R-:W-:Y:S01]  /*1c40*/  IMAD.IADD R119, R10, 0x1, R119 ;  /* 0x000000010a777824 */ /* 0x000fe200078e0277 */
[----:B------:R-:W-:Y:S01]  /*1c50*/  LEA R10, P2, R3, R15, 0x1 ;  /* 0x0000000f030a7211 */ /* 0x000fe200078408ff */
[----:B------:R-:W-:Y:S01]  /*1c60*/  IMAD R4, R19, 0x4, R2 ;  /* 0x0000000413047824 */ /* 0x000fe200078e0202 */
[-C--:B------:R-:W-:Y:S01]  /*1c70*/  LEA.HI.X.SX32 R23, R6, R17.reuse, 0x1, P1 ;  /* 0x0000001106177211 */ /* 0x080fe200008f0eff */
[----:B------:R-:W-:Y:S01]  /*1c80*/  IMAD R7, R14, 0x10, R9 ;  /* 0x000000100e077824 */ /* 0x000fe200078e0209 */
[----:B------:R-:W-:Y:S01]  /*1c90*/  LEA.HI.X.SX32 R11, R3, R17, 0x1, P2 ;  /* 0x00000011030b7211 */ /* 0x000fe200010f0eff */
[----:B------:R-:W-:Y:S01]  /*1ca0*/  CS2R R78, SRZ ;  /* 0x00000000004e7805 */ /* 0x000fe2000001ff00 */
[----:B------:R-:W-:Y:S01]  /*1cb0*/  LEA R5, R19, R4, 0x2 ;  /* 0x0000000413057211 */ /* 0x000fe200078e10ff */
[----:B------:R0:W-:Y:S01]  /*1cc0*/  STL.64 [R1+0x80], R22 ;  /* 0x0000801601007387 */ /* 0x0001e20000100a00 */
[----:B------:R-:W-:Y:S01]  /*1cd0*/  LEA R24, P1, R2, R15, 0x1 ;  /* 0x0000000f02187211 */ /* 0x000fe200078208ff */
[----:B------:R-:W-:Y:S01]  /*1ce0*/  IMAD R8, R14, 0x10, R7 ;  /* 0x000000100e087824 */ /* 0x000fe200078e0207 */
[-C--:B------:R-:W-:Y:S01]  /*1cf0*/  LEA R20, P0, R9, R12.reuse, 0x1 ;  /* 0x0000000c09147211 */ /* 0x080fe200078008ff */
[----:B------:R-:W-:Y:S01]  /*1d00*/  IMAD R3, R19, 0x4, R5 ;  /* 0x0000000413037824 */ /* 0x000fe200078e0205 */
[----:B------:R-:W-:Y:S01]  /*1d10*/  LEA.HI.X.SX32 R25, R2, R17, 0x1, P1 ;  /* 0x0000001102197211 */ /* 0x000fe200008f0eff */
[----:B------:R1:W-:Y:S01]  /*1d20*/  STL.64 [R1+0x78], R10 ;  /* 0x0000780a01007387 */ /* 0x0003e20000100a00 */
[----:B------:R-:W-:Y:S01]  /*1d30*/  LEA R28, P1, R5, R15, 0x1 ;  /* 0x0000000f051c7211 */ /* 0x000fe200078208ff */
[----:B------:R-:W-:Y:S01]  /*1d40*/  IMAD R6, R19, 0x4, R3 ;  /* 0x0000000413067824 */ /* 0x000fe200078e0203 */
[----:B------:R-:W-:Y:S01]  /*1d50*/  LEA.HI.X.SX32 R21, R9, R13, 0x1, P0 ;  /* 0x0000000d09157211 */ /* 0x000fe200000f0eff */
[----:B------:R2:W-:Y:S01]  /*1d60*/  STL.64 [R1+0x70], R24 ;  /* 0x0000701801007387 */ /* 0x0005e20000100a00 */
[----:B------:R-:W-:Y:S01]  /*1d70*/  LEA.HI.X.SX32 R29, R5, R17, 0x1, P1 ;  /* 0x00000011051d7211 */ /* 0x000fe200008f0eff */
[----:B------:R-:W-:Y:S01]  /*1d80*/  IMAD R2, R19, 0x4, R6 ;  /* 0x0000000413027824 */ /* 0x000fe200078e0206 */
[C---:B0-----:R-:W-:Y:S01]  /*1d90*/  LEA R22, P2, R4.reuse, R15, 0x1 ;  /* 0x0000000f04167211 */ /* 0x041fe200078408ff */
[----:B------:R-:W-:Y:S01]  /*1da0*/  CS2R R72, SRZ ;  /* 0x0000000000487805 */ /* 0x000fe2000001ff00 */
[-C--:B------:R-:W-:Y:S01]  /*1db0*/  LEA R18, P1, R7, R12.reuse, 0x1 ;  /* 0x0000000c07127211 */ /* 0x080fe200078208ff */
[----:B------:R-:W-:Y:S01]  /*1dc0*/  CS2R R74, SRZ ;  /* 0x00000000004a7805 */ /* 0x000fe2000001ff00 */
[----:B------:R-:W-:Y:S01]  /*1dd0*/  LEA.HI.X.SX32 R23, R4, R17, 0x1, P2 ;  /* 0x0000001104177211 */ /* 0x000fe200010f0eff */
[----:B-1----:R-:W-:Y:S01]  /*1de0*/  IMAD R10, R14, 0x10, R8 ;  /* 0x000000100e0a7824 */ /* 0x002fe200078e0208 */
[CC--:B------:R-:W-:Y:S01]  /*1df0*/  LEA R26, P2, R3.reuse, R15.reuse, 0x1 ;  /* 0x0000000f031a7211 */ /* 0x0c0fe200078408ff */
[----:B------:R-:W-:Y:S01]  /*1e00*/  CS2R R68, SRZ ;  /* 0x0000000000447805 */ /* 0x000fe2000001ff00 */
[----:B------:R-:W-:Y:S01]  /*1e10*/  LEA R16, P0, R8, R12, 0x1 ;  /* 0x0000000c08107211 */ /* 0x000fe200078008ff */
[----:B------:R0:W-:Y:S01]  /*1e20*/  STL.64 [R1+0x68], R22 ;  /* 0x0000681601007387 */ /* 0x0001e20000100a00 */
[----:B------:R-:W-:Y:S01]  /*1e30*/  LEA R11, R14, R10, 0x4 ;  /* 0x0000000a0e0b7211 */ /* 0x000fe200078e20ff */
[----:B------:R-:W-:Y:S01]  /*1e40*/  CS2R R70, SRZ ;  /* 0x0000000000467805 */ /* 0x000fe2000001ff00 */
[----:B--2---:R-:W-:Y:S01]  /*1e50*/  LEA R24, P3, R6, R15, 0x1 ;  /* 0x0000000f06187211 */ /* 0x004fe200078608ff */
[----:B------:R1:W-:Y:S01]  /*1e60*/  STL.64 [R1+0x60], R28 ;  /* 0x0000601c01007387 */ /* 0x0003e20000100a00 */
[-C--:B------:R-:W-:Y:S01]  /*1e70*/  LEA.HI.X.SX32 R27, R3, R17.reuse, 0x1, P2 ;  /* 0x00000011031b7211 */ /* 0x080fe200010f0eff */
[----:B------:R-:W-:Y:S01]  /*1e80*/  CS2R R64, SRZ ;  /* 0x0000000000407805 */ /* 0x000fe2000001ff00 */
[-C--:B------:R-:W-:Y:S01]  /*1e90*/  LEA R4, P2, R10, R12.reuse, 0x1 ;  /* 0x0000000c0a047211 */ /* 0x080fe200078408ff */
[----:B------:R-:W-:Y:S01]  /*1ea0*/  CS2R R66, SRZ ;  /* 0x0000000000427805 */ /* 0x000fe2000001ff00 */
[----:B------:R-:W-:Y:S01]  /*1eb0*/  LEA.HI.X.SX32 R25, R6, R17, 0x1, P3 ;  /* 0x0000001106197211 */ /* 0x000fe200018f0eff */
[----:B------:R2:W-:Y:S01]  /*1ec0*/  STL.64 [R1+0x58], R26 ;  /* 0x0000581a01007387 */ /* 0x0005e20000100a00 */
[----:B------:R-:W-:Y:S01]  /*1ed0*/  LEA.HI.X.SX32 R5, R10, R13, 0x1, P2 ;  /* 0x0000000d0a057211 */ /* 0x000fe200010f0eff */
[----:B------:R-:W-:Y:S01]  /*1ee0*/  CS2R R60, SRZ ;  /* 0x00000000003c7805 */ /* 0x000fe2000001ff00 */
[C---:B0-----:R-:W-:Y:S01]  /*1ef0*/  LEA R22, P4, R2.reuse, R15, 0x1 ;  /* 0x0000000f02167211 */ /* 0x041fe200078808ff */
[----:B------:R0:W-:Y:S01]  /*1f00*/  STL.64 [R1+0x50], R24 ;  /* 0x0000501801007387 */ /* 0x0001e20000100a00 */
[----:B------:R-:W-:Y:S01]  /*1f10*/  LEA.HI.X.SX32 R19, R7, R13, 0x1, P1 ;  /* 0x0000000d07137211 */ /* 0x000fe200008f0eff */
[----:B-1----:R-:W-:Y:S01]  /*1f20*/  CS2R R28, SRZ ;  /* 0x00000000001c7805 */ /* 0x002fe2000001ff00 */
[----:B------:R-:W-:Y:S01]  /*1f30*/  LEA.HI.X.SX32 R23, R2, R17, 0x1, P4 ;  /* 0x0000001102177211 */ /* 0x000fe200020f0eff */
[----:B------:R-:W-:Y:S01]  /*1f40*/  IMAD R2, R14, 0x10, R11 ;  /* 0x000000100e027824 */ /* 0x000fe200078e020b */
[----:B------:R-:W-:Y:S01]  /*1f50*/  LEA.HI.X.SX32 R17, R8, R13, 0x1, P0 ;  /* 0x0000000d08117211 */ /* 0x000fe200000f0eff */
[----:B------:R-:W-:Y:S01]  /*1f60*/  CS2R R62, SRZ ;  /* 0x00000000003e7805 */ /* 0x000fe2000001ff00 */
[----:B------:R-:W-:Y:S01]  /*1f70*/  CS2R R32, SRZ ;  /* 0x0000000000207805 */ /* 0x000fe2000001ff00 */
[----:B------:R-:W-:Y:S01]  /*1f80*/  IMAD R3, R14, 0x10, R2 ;  /* 0x000000100e037824 */ /* 0x000fe200078e0202 */
[----:B------:R1:W-:Y:S01]  /*1f90*/  STL.64 [R1+0x48], R22 ;  /* 0x0000481601007387 */ /* 0x0003e20000100a00 */
[----:B--2---:R-:W-:Y:S01]  /*1fa0*/  CS2R R26, SRZ ;  /* 0x00000000001a7805 */ /* 0x004fe2000001ff00 */
[----:B------:R-:W-:Y:S01]  /*1fb0*/  CS2R R34, SRZ ;  /* 0x0000000000227805 */ /* 0x000fe2000001ff00 */
[----:B0-----:R-:W-:Y:S01]  /*1fc0*/  CS2R R24, SRZ ;  /* 0x0000000000187805 */ /* 0x001fe2000001ff00 */
[----:B------:R0:W-:Y:S01]  /*1fd0*/  STL.64 [R1+0x40], R20 ;  /* 0x0000401401007387 */ /* 0x0001e20000100a00 */
[----:B------:R-:W-:Y:S01]  /*1fe0*/  LEA R8, P2, R3, R12, 0x1 ;  /* 0x0000000c03087211 */ /* 0x000fe200078408ff */
[----:B------:R-:W-:-:S02]  /*1ff0*/  UMOV UR4, URZ ;  /* 0x0000003f00047c82 */ /* 0x000fc40008000000 */
[----:B------:R2:W-:Y:S01]  /*2000*/  STL.64 [R1+0x28], R4 ;  /* 0x0000280401007387 */ /* 0x0005e20000100a00 */
[----:B------:R-:W-:Y:S01]  /*2010*/  LEA.HI.X.SX32 R9, R3, R13, 0x1, P2 ;  /* 0x0000000d03097211 */ /* 0x000fe200010f0eff */
[----:B------:R-:W-:Y:S02]  /*2020*/  UMOV UR5, URZ ;  /* 0x0000003f00057c82 */ /* 0x000fe40008000000 */
[----:B------:R3:W-:Y:S01]  /*2030*/  STL.64 [R1+0x38], R18 ;  /* 0x0000381201007387 */ /* 0x0007e20000100a00 */
[----:B-1----:R-:W-:-:S03]  /*2040*/  CS2R R22, SRZ ;  /* 0x0000000000167805 */ /* 0x002fc6000001ff00 */
[----:B------:R1:W-:Y:S01]  /*2050*/  STL.64 [R1+0x30], R16 ;  /* 0x0000301001007387 */ /* 0x0003e20000100a00 */
[----:B0-----:R-:W-:Y:S01]  /*2060*/  CS2R R20, SRZ ;  /* 0x0000000000147805 */ /* 0x001fe2000001ff00 */
[----:B--2---:R-:W-:Y:S01]  /*2070*/  IMAD R4, R14, 0x10, R3 ;  /* 0x000000100e047824 */ /* 0x004fe200078e0203 */
[----:B------:R-:W-:Y:S01]  /*2080*/  LOP3.LUT R3, R38, 0x30, RZ, 0xc0, !PT ;  /* 0x0000003026037812 */ /* 0x000fe200078ec0ff */
[----:B------:R-:W-:Y:S01]  /*2090*/  CS2R R14, SRZ ;  /* 0x00000000000e7805 */ /* 0x000fe2000001ff00 */
[CC--:B---3--:R-:W-:Y:S02]  /*20a0*/  LEA R18, P0, R11.reuse, R12.reuse, 0x1 ;  /* 0x0000000c0b127211 */ /* 0x0c8fe400078008ff */
[-C--:B------:R-:W-:Y:S02]  /*20b0*/  LEA R6, P3, R4, R12.reuse, 0x1 ;  /* 0x0000000c04067211 */ /* 0x080fe400078608ff */
[----:B-1----:R-:W-:Y:S02]  /*20c0*/  LEA R16, P1, R2, R12, 0x1 ;  /* 0x0000000c02107211 */ /* 0x002fe400078208ff */
[----:B------:R-:W-:-:S02]  /*20d0*/  LEA.HI.X.SX32 R19, R11, R13, 0x1, P0 ;  /* 0x0000000d0b137211 */ /* 0x000fc400000f0eff */
[-C--:B------:R-:W-:Y:S01]  /*20e0*/  LEA.HI.X.SX32 R17, R2, R13.reuse, 0x1, P1 ;  /* 0x0000000d02117211 */ /* 0x080fe200008f0eff */
[----:B------:R-:W-:Y:S01]  /*20f0*/  CS2R R10, SRZ ;  /* 0x00000000000a7805 */ /* 0x000fe2000001ff00 */
[----:B------:R-:W-:Y:S01]  /*2100*/  LEA.HI.X.SX32 R7, R4, R13, 0x1, P3 ;  /* 0x0000000d04077211 */ /* 0x000fe200018f0eff */
[----:B------:R0:W-:Y:S01]  /*2110*/  STL.64 [R1+0x20], R18 ;  /* 0x0000201201007387 */ /* 0x0001e20000100a00 */
[----:B------:R-:W-:Y:S01]  /*2120*/  MOV R2, 0x3f800000 ;  /* 0x3f80000000027802 */ /* 0x000fe20000000f00 */
[----:B------:R-:W-:Y:S01]  /*2130*/  CS2R R4, SRZ ;  /* 0x0000000000047805 */ /* 0x000fe2000001ff00 */
[----:B------:R-:W-:Y:S01]  /*2140*/  LEA R3, R0, R3, 0x6 ;  /* 0x0000000300037211 */ /* 0x000fe200078e30ff */
[----:B------:R1:W-:Y:S01]  /*2150*/  STL.64 [R1+0x18], R16 ;  /* 0x0000181001007387 */ /* 0x0003e20000100a00 */
[----:B------:R-:W-:Y:S02]  /*2160*/  CS2R R12, SRZ ;  /* 0x00000000000c7805 */ /* 0x000fe4000001ff00 */
[----:B------:R-:W-:Y:S01]  /*2170*/  LOP3.LUT R0, R3, 0x30, R37, 0x78, !PT ;  /* 0x0000003003007812 */ /* 0x000fe200078e7825 */
[----:B------:R2:W-:Y:S01]  /*2180*/  STL.64 [R1+0x10], R8 ;  /* 0x0000100801007387 */ /* 0x0005e20000100a00 */
[----:B------:R-:W-:-:S02]  /*2190*/  IADD3 R37, R112, 0x8, RZ ;  /* 0x0000000870257810 */ /* 0x000fc40007ffe0ff */
[----:B------:R-:W-:Y:S01]  /*21a0*/  LOP3.LUT R3, R36, 0x40, RZ, 0x3c, !PT ;  /* 0x0000004024037812 */ /* 0x000fe200078e3cff */
[----:B------:R3:W-:Y:S01]  /*21b0*/  STL.64 [R1+0x8], R6 ;  /* 0x0000080601007387 */ /* 0x0007e20000100a00 */
[----:B0-----:R-:W-:-:S03]  /*21c0*/  CS2R R18, SRZ ;  /* 0x0000000000127805 */ /* 0x001fc6000001ff00 */
[----:B------:R-:W-:Y:S01]  /*21d0*/  STL [R1+0x4], R2 ;  /* 0x0000040201007387 */ /* 0x000fe20000100800 */
[----:B-1----:R-:W-:-:S03]  /*21e0*/  CS2R R16, SRZ ;  /* 0x0000000000107805 */ /* 0x002fc6000001ff00 */
[----:B------:R0:W-:Y:S01]  /*21f0*/  STL [R1], R2 ;  /* 0x0000000201007387 */ /* 0x0001e20000100800 */
[----:B--2---:R-:W-:Y:S01]  /*2200*/  CS2R R8, SRZ ;  /* 0x0000000000087805 */ /* 0x004fe2000001ff00 */
[----:B---3--:R-:W-:Y:S01]  /*2210*/  CS2R R6, SRZ ;  /* 0x0000000000067805 */ /* 0x008fe2000001ff00 */
[----:B0-----:R-:W-:-:S06]  /*2220*/  LOP3.LUT R2, R115, 0x40, RZ, 0x3c, !PT ;  /* 0x0000004073027812 */ /* 0x001fcc00078e3cff */
.L_x_1:
[----:B------:R-:W2:Y:S04]  /*2230*/  LDL.64 R2, [R1+0x80] ;  /* 0x0000800001027983 */ /* 0x000ea80000100a00 */
[----:B------:R-:W3:Y:S04]  /*2240*/  LDL.64 R36, [R1+0x70] ;  /* 0x0000700001247983 */ /* 0x000ee80000100a00 */
[----:B------:R-:W4:Y:S04]  /*2250*/  LDL.64 R38, [R1+0x60] ;  /* 0x0000600001267983 */ /* 0x000f280000100a00 */
[----:B------:R-:W5:Y:S04]  /*2260*/  LDL.64 R52, [R1+0x50] ;  /* 0x0000500001347983 */ /* 0x000f680000100a00 */
[----:B------:R-:W5:Y:S04]  /*2270*/  LDL.64 R50, [R1+0x78] ;  /* 0x0000780001327983 */ /* 0x000f680000100a00 */
[----:B0-----:R-:W5:Y:S04]  /*2280*/  LDL.64 R48, [R1+0x68] ;  /* 0x0000680001307983 */ /* 0x001f680000100a00 */
[----:B------:R-:W5:Y:S04]  /*2290*/  LDL.64 R40, [R1+0x58] ;  /* 0x0000580001287983 */ /* 0x000f680000100a00 */
[----:B------:R-:W5:Y:S04]  /*22a0*/  LDL.64 R42, [R1+0x48] ;  /* 0x00004800012a7983 */ /* 0x000f680000100a00 */
[----:B------:R-:W5:Y:S04]  /*22b0*/  LDL.64 R124, [R1+0x40] ;  /* 0x00004000017c7983 */ /* 0x000f680000100a00 */
[----:B------:R-:W5:Y:S04]  /*22c0*/  LDL.64 R122, [R1+0x30] ;  /* 0x00003000017a7983 */ /* 0x000f680000100a00 */
[----:B------:R-:W5:Y:S04]  /*22d0*/  LDL.64 R116, [R1+0x20] ;  /* 0x0000200001747983 */ /* 0x000f680000100a00 */
[----:B------:R-:W5:Y:S04]  /*22e0*/  LDL.64 R110, [R1+0x18] ;  /* 0x00001800016e7983 */ /* 0x000f680000100a00 */
[----:B------:R-:W5:Y:S04]  /*22f0*/  LDL.64 R106, [R1+0x10] ;  /* 0x00001000016a7983 */ /* 0x000f680000100a00 */
[----:B------:R-:W5:Y:S01]  /*2300*/  LDL.64 R120, [R1+0x28] ;  /* 0x0000280001787983 */ /* 0x000f620000100a00 */
[----:B--2---:R-:W-:-:S04]  /*2310*/  IMAD.WIDE R2, R114, 0x2, R2 ;  /* 0x0000000272027825 */ /* 0x004fc800078e0202 */
[C---:B---3--:R-:W-:Y:S01]  /*2320*/  IMAD.WIDE R36, R114.reuse, 0x2, R36 ;  /* 0x0000000272247825 */ /* 0x048fe200078e0224 */
[----:B------:R5:W2:Y:S03]  /*2330*/  LDG.E.U16 R44, [R2.64] ;  /* 0x00000006022c7981 */ /* 0x000aa6000c1e1500 */
[C---:B----4-:R-:W-:Y:S01]  /*2340*/  IMAD.WIDE R38, R114.reuse, 0x2, R38 ;  /* 0x0000000272267825 */ /* 0x050fe200078e0226 */
[----:B------:R0:W3:Y:S04]  /*2350*/  LDG.E.U16 R45, [R36.64] ;  /* 0x00000006242d7981 */ /* 0x0000e8000c1e1500 */
[----:B------:R1:W4:Y:S01]  /*2360*/  LDG.E.U16 R46, [R38.64] ;  /* 0x00000006262e7981 */ /* 0x000322000c1e1500 */
[----:B-----5:R-:W-:-:S04]  /*2370*/  IMAD.WIDE R2, R114, 0x2, R52 ;  /* 0x0000000272027825 */ /* 0x020fc800078e0234 */
[C---:B0-----:R-:W-:Y:S02]  /*2380*/  IMAD.WIDE R36, R114.reuse, 0x2, R50 ;  /* 0x0000000272247825 */ /* 0x041fe400078e0232 */
[----:B------:R-:W5:Y:S02]  /*2390*/  LDG.E.U16 R2, [R2.64] ;  /* 0x0000000602027981 */ /* 0x000f64000c1e1500 */
[C---:B-1----:R-:W-:Y:S02]  /*23a0*/  IMAD.WIDE R38, R114.reuse, 0x2, R48 ;  /* 0x0000000272267825 */ /* 0x042fe400078e0230 */
[----:B------:R-:W5:Y:S02]  /*23b0*/  LDG.E.U16 R36, [R36.64] ;  /* 0x0000000624247981 */ /* 0x000f64000c1e1500 */
[C---:B------:R-:W-:Y:S02]  /*23c0*/  IMAD.WIDE R40, R114.reuse, 0x2, R40 ;  /* 0x0000000272287825 */ /* 0x040fe400078e0228 */
[----:B------:R-:W5:Y:S02]  /*23d0*/  LDG.E.U16 R38, [R38.64] ;  /* 0x0000000626267981 */ /* 0x000f64000c1e1500 */
[----:B------:R-:W-:-:S02]  /*23e0*/  IMAD.WIDE R42, R114, 0x2, R42 ;  /* 0x00000002722a7825 */ /* 0x000fc400078e022a */
[----:B------:R-:W5:Y:S04]  /*23f0*/  LDG.E.U16 R40, [R40.64] ;  /* 0x0000000628287981 */ /* 0x000f68000c1e1500 */
[----:B------:R-:W5:Y:S04]  /*2400*/  LDG.E.U16 R42, [R42.64] ;  /* 0x000000062a2a7981 */ /* 0x000f68000c1e1500 */
[----:B------:R-:W0:Y:S02]  /*2410*/  S2R R48, SR_TID.X ;  /* 0x0000000000307919 */ /* 0x000e240000002100 */
[----:B0-----:R-:W-:-:S02]  /*2420*/  LOP3.LUT R47, R48, 0x1ff, RZ, 0xc0, !PT ;  /* 0x000001ff302f7812 */ /* 0x001fc400078ec0ff */
[C---:B------:R-:W-:Y:S02]  /*2430*/  LOP3.LUT R50, R48.reuse, 0x180, RZ, 0xc0, !PT ;  /* 0x0000018030327812 */ /* 0x040fe400078ec0ff */
[----:B------:R-:W-:Y:S01]  /*2440*/  LOP3.LUT R48, R48, 0x180, RZ, 0xc0, !PT ;  /* 0x0000018030307812 */ /* 0x000fe200078ec0ff */
[C---:B------:R-:W-:Y:S01]  /*2450*/  IMAD.SHL.U32 R49, R47.reuse, 0x2, RZ ;  /* 0x000000022f317824 */ /* 0x040fe200078e00ff */
[----:B------:R-:W-:Y:S01]  /*2460*/  SHF.R.U32.HI R50, RZ, 0x3, R50 ;  /* 0x00000003ff327819 */ /* 0x000fe20000011632 */
[----:B------:R-:W-:Y:S01]  /*2470*/  IMAD.SHL.U32 R47, R47, 0x2, RZ ;  /* 0x000000022f2f7824 */ /* 0x000fe200078e00ff */
[----:B------:R-:W-:Y:S02]  /*2480*/  SHF.R.U32.HI R48, RZ, 0x3, R48 ;  /* 0x00000003ff307819 */ /* 0x000fe40000011630 */
[----:B------:R-:W-:Y:S01]  /*2490*/  LOP3.LUT R49, R49, R50, RZ, 0x3c, !PT ;  /* 0x0000003231317212 */ /* 0x000fe200078e3cff */
[----:B------:R-:W-:Y:S01]  /*24a0*/  BAR.SYNC.DEFER_BLOCKING 0x0 ;  /* 0x0000000000007b1d */ /* 0x000fe20000010000 */
[----:B------:R-:W-:-:S04]  /*24b0*/  LOP3.LUT R47, R47, R48, RZ, 0x3c, !PT ;  /* 0x000000302f2f7212 */ /* 0x000fc800078e3cff */
[----:B------:R-:W-:Y:S02]  /*24c0*/  LOP3.LUT R47, R47, 0x40, RZ, 0x3c, !PT ;  /* 0x000000402f2f7812 */ /* 0x000fe400078e3cff */
[----:B------:R-:W-:Y:S01]  /*24d0*/  LOP3.LUT R108, R115, 0x40, RZ, 0x3c, !PT ;  /* 0x00000040736c7812 */ /* 0x000fe200078e3cff */
[----:B--2---:R-:W-:Y:S04]  /*24e0*/  STS.U16 [R49+0x10000], R44 ;  /* 0x0100002c31007388 */ /* 0x004fe80000000400 */
[----:B---3--:R-:W-:Y:S04]  /*24f0*/  STS.U16 [R49+0x10800], R45 ;  /* 0x0108002d31007388 */ /* 0x008fe80000000400 */
[----:B----4-:R-:W-:Y:S04]  /*2500*/  STS.U16 [R49+0x11000], R46 ;  /* 0x0110002e31007388 */ /* 0x010fe80000000400 */
[----:B-----5:R0:W-:Y:S04]  /*2510*/  STS.U16 [R49+0x11800], R2 ;  /* 0x0118000231007388 */ /* 0x0201e80000000400 */
[----:B------:R-:W-:Y:S04]  /*2520*/  STS.U16 [R47+0x10400], R36 ;  /* 0x010400242f007388 */ /* 0x000fe80000000400 */
[----:B------:R-:W-:Y:S04]  /*2530*/  STS.U16 [R47+0x10c00], R38 ;  /* 0x010c00262f007388 */ /* 0x000fe80000000400 */
[----:B------:R-:W-:Y:S04]  /*2540*/  STS.U16 [R47+0x11400], R40 ;  /* 0x011400282f007388 */ /* 0x000fe80000000400 */
[----:B------:R-:W-:Y:S04]  /*2550*/  STS.U16 [R47+0x11c00], R42 ;  /* 0x011c002a2f007388 */ /* 0x000fe80000000400 */
[----:B------:R-:W-:Y:S06]  /*2560*/  BAR.SYNC.DEFER_BLOCKING 0x0 ;  /* 0x0000000000007b1d */ /* 0x000fec0000010000 */
[----:B0-----:R-:W2:Y:S04]  /*2570*/  LDL.64 R2, [R1+0x38] ;  /* 0x0000380001027983 */ /* 0x001ea80000100a00 */
[----:B------:R-:W-:Y:S04]  /*2580*/  LDSM.16.MT88.4 R40, [R119] ;  /* 0x000000007728783b */ /* 0x000fe80000004200 */
[----:B------:R-:W0:Y:S04]  /*2590*/  LDSM.16.M88.4 R92, [R115+0x10800] ;  /* 0x01080000735c783b */ /* 0x000e280000000200 */
[----:B------:R-:W1:Y:S04]  /*25a0*/  LDSM.16.M88.4 R48, [R115+0x11000] ;  /* 0x011000007330783b */ /* 0x000e680000000200 */
[----:B------:R-:W3:Y:S04]  /*25b0*/  LDSM.16.M88.4 R44, [R115+0x10000] ;  /* 0x01000000732c783b */ /* 0x000ee80000000200 */
[----:B------:R-:W4:Y:S04]  /*25c0*/  LDSM.16.M88.4 R100, [R115+0x11800] ;  /* 0x011800007364783b */ /* 0x000f280000000200 */
[----:B------:R-:W5:Y:S01]  /*25d0*/  LDSM.16.MT88.4 R36, [R119+0x2000] ;  /* 0x002000007724783b */ /* 0x000f620000004200 */
[C---:B0-----:R-:W-:Y:S08]  /*25e0*/  HMMA.16816.F32 R56, R40.reuse, R92, RZ ;  /* 0x0000005c2838723c */ /* 0x041ff000000018ff */
[C---:B-1----:R-:W-:Y:S08]  /*25f0*/  HMMA.16816.F32 R52, R40.reuse, R48, RZ ;  /* 0x000000302834723c */ /* 0x042ff000000018ff */
[C---:B---3--:R-:W-:Y:S08]  /*2600*/  HMMA.16816.F32 R96, R40.reuse, R44, RZ ;  /* 0x0000002c2860723c */ /* 0x048ff000000018ff */
[----:B----4-:R-:W-:Y:S08]  /*2610*/  HMMA.16816.F32 R40, R40, R100, RZ ;  /* 0x000000642828723c */ /* 0x010ff000000018ff */
[C---:B-----5:R-:W-:Y:S01]  /*2620*/  HMMA.16816.F32 R92, R36.reuse, R94, R56 ;  /* 0x0000005e245c723c */ /* 0x060fe20000001838 */
[----:B------:R-:W-:Y:S07]  /*2630*/  LDSM.16.M88.4 R56, [R108+0x10000] ;  /* 0x010000006c38783b */ /* 0x000fee0000000200 */
[C---:B------:R-:W-:Y:S01]  /*2640*/  HMMA.16816.F32 R52, R36.reuse, R50, R52 ;  /* 0x000000322434723c */ /* 0x040fe20000001834 */
[----:B------:R-:W0:Y:S07]  /*2650*/  LDSM.16.MT88.4 R48, [R119+0x4000] ;  /* 0x004000007730783b */ /* 0x000e2e0000004200 */
[C---:B------:R-:W-:Y:S01]  /*2660*/  HMMA.16816.F32 R44, R36.reuse, R46, R96 ;  /* 0x0000002e242c723c */ /* 0x040fe20000001860 */
[----:B------:R-:W-:Y:S07]  /*2670*/  LDSM.16.M88.4 R96, [R108+0x10800] ;  /* 0x010800006c60783b */ /* 0x000fee0000000200 */
[----:B------:R-:W-:Y:S01]  /*2680*/  HMMA.16816.F32 R100, R36, R102, R40 ;  /* 0x000000662464723c */ /* 0x000fe20000001828 */
[----:B------:R-:W1:Y:S04]  /*2690*/  LDSM.16.MT88.4 R40, [R119+0x6000] ;  /* 0x006000007728783b */ /* 0x000e680000004200 */
[----:B------:R-:W3:Y:S11]  /*26a0*/  LDSM.16.M88.4 R36, [R108+0x11000] ;  /* 0x011000006c24783b */ /* 0x000ef60000000200 */
[----:B0-----:R-:W-:Y:S11]  /*26b0*/  HMMA.16816.F32 R44, R48, R56, R44 ;  /* 0x00000038302c723c */ /* 0x001ff6000000182c */
[----:B------:R-:W-:Y:S11]  /*26c0*/  @!UPT UIADD3 URZ, URZ, URZ, URZ ;  /* 0x0000003f3f3ff290 */ /* 0x000ff6000fffe03f */
[----:B------:R-:W-:Y:S02]  /*26d0*/  @!UPT UIADD3 URZ, URZ, URZ, URZ ;  /* 0x0000003f3f3ff290 */ /* 0x000fe4000fffe03f */
[----:B-1----:R-:W-:Y:S01]  /*26e0*/  HMMA.16816.F32 R56, R40, R58, R44 ;  /* 0x0000003a2838723c */ /* 0x002fe2000000182c */
[----:B------:R-:W0:Y:S07]  /*26f0*/  LDSM.16.M88.4 R44, [R108+0x11800] ;  /* 0x011800006c2c783b */ /* 0x000e2e0000000200 */
[C---:B------:R-:W-:Y:S08]  /*2700*/  HMMA.16816.F32 R92, R48.reuse, R96, R92 ;  /* 0x00000060305c723c */ /* 0x040ff0000000185c */
[C---:B---3--:R-:W-:Y:S08]  /*2710*/  HMMA.16816.F32 R52, R48.reuse, R36, R52 ;  /* 0x000000243034723c */ /* 0x048ff00000001834 */
[----:B0-----:R-:W-:Y:S01]  /*2720*/  HMMA.16816.F32 R48, R48, R44, R100 ;  /* 0x0000002c3030723c */ /* 0x001fe20000001864 */
[----:B------:R-:W-:Y:S07]  /*2730*/  LDSM.16.MT88.4 R100, [R119+0xa000] ;  /* 0x00a000007764783b */ /* 0x000fee0000004200 */
[C---:B------:R-:W-:Y:S01]  /*2740*/  HMMA.16816.F32 R96, R40.reuse, R98, R92 ;  /* 0x000000622860723c */ /* 0x040fe2000000185c */
[----:B------:R-:W-:Y:S07]  /*2750*/  LDSM.16.M88.4 R92, [R115+0x11080] ;  /* 0x01108000735c783b */ /* 0x000fee0000000200 */
[C---:B------:R-:W-:Y:S01]  /*2760*/  HMMA.16816.F32 R36, R40.reuse, R38, R52 ;  /* 0x000000262824723c */ /* 0x040fe20000001834 */
[----:B------:R-:W-:Y:S07]  /*2770*/  LDSM.16.M88.4 R52, [R115+0x10880] ;  /* 0x010880007334783b */ /* 0x000fee0000000200 */
[----:B------:R-:W-:Y:S01]  /*2780*/  HMMA.16816.F32 R40, R40, R46, R48 ;  /* 0x0000002e2828723c */ /* 0x000fe20000001830 */
[----:B------:R-:W-:Y:S04]  /*2790*/  LDSM.16.MT88.4 R44, [R119+0x8000] ;  /* 0x00800000772c783b */ /* 0x000fe80000004200 */
[----:B------:R-:W0:Y:S03]  /*27a0*/  LDSM.16.M88.4 R48, [R115+0x10080] ;  /* 0x010080007330783b */ /* 0x000e260000000200 */
[----:B0-----:R-:W-:Y:S11]  /*27b0*/  HMMA.16816.F32 R56, R44, R48, R56 ;  /* 0x000000302c38723c */ /* 0x001ff60000001838 */
[----:B------:R-:W-:Y:S11]  /*27c0*/  @!UPT UIADD3 URZ, URZ, URZ, URZ ;  /* 0x0000003f3f3ff290 */ /* 0x000ff6000fffe03f */
[----:B------:R-:W-:Y:S02]  /*27d0*/  @!UPT UIADD3 URZ, URZ, URZ, URZ ;  /* 0x0000003f3f3ff290 */ /* 0x000fe4000fffe03f */
[----:B------:R-:W-:Y:S01]  /*27e0*/  HMMA.16816.F32 R56, R100, R50, R56 ;  /* 0x000000326438723c */ /* 0x000fe20000001838 */
[----:B------:R-:W0:Y:S07]  /*27f0*/  LDSM.16.M88.4 R48, [R115+0x11880] ;  /* 0x011880007330783b */ /* 0x000e2e0000000200 */
[C---:B------:R-:W-:Y:S08]  /*2800*/  HMMA.16816.F32 R96, R44.reuse, R52, R96 ;  /* 0x000000342c60723c */ /* 0x040ff00000001860 */
[C---:B------:R-:W-:Y:S08]  /*2810*/  HMMA.16816.F32 R36, R44.reuse, R92, R36 ;  /* 0x0000005c2c24723c */ /* 0x040ff00000001824 */
[----:B0-----:R-:W-:Y:S01]  /*2820*/  HMMA.16816.F32 R40, R44, R48, R40 ;  /* 0x000000302c28723c */ /* 0x001fe20000001828 */
[----:B------:R-:W-:Y:S07]  /*2830*/  LDSM.16.M88.4 R44, [R108+0x10880] ;  /* 0x010880006c2c783b */ /* 0x000fee0000000200 */
[C---:B------:R-:W-:Y:S01]  /*2840*/  HMMA.16816.F32 R96, R100.reuse, R54, R96 ;  /* 0x000000366460723c */ /* 0x040fe20000001860 */
[----:B------:R-:W-:Y:S11]  /*2850*/  LDSM.16.MT88.4 R52, [R119+0xc000] ;  /* 0x00c000007734783b */ /* 0x000ff60000004200 */
[----:B------:R-:W-:Y:S04]  /*2860*/  @!UPT UIADD3 URZ, URZ, URZ, URZ ;  /* 0x0000003f3f3ff290 */ /* 0x000fe8000fffe03f */
[C---:B------:R-:W-:Y:S01]  /*2870*/  HMMA.16816.F32 R48, R100.reuse, R50, R40 ;  /* 0x000000326430723c */ /* 0x040fe20000001828 */
[----:B------:R-:W0:Y:S07]  /*2880*/  LDSM.16.M88.4 R40, [R108+0x10080] ;  /* 0x010080006c28783b */ /* 0x000e2e0000000200 */
[----:B------:R-:W-:Y:S01]  /*2890*/  HMMA.16816.F32 R36, R100, R94, R36 ;  /* 0x0000005e6424723c */ /* 0x000fe20000001824 */
[----:B------:R-:W1:Y:S04]  /*28a0*/  LDSM.16.MT88.4 R100, [R119+0xe000] ;  /* 0x00e000007764783b */ /* 0x000e680000004200 */
[----:B------:R-:W3:Y:S03]  /*28b0*/  LDSM.16.M88.4 R92, [R108+0x11080] ;  /* 0x011080006c5c783b */ /* 0x000ee60000000200 */
[----:B0-----:R-:W-:Y:S11]  /*28c0*/  HMMA.16816.F32 R56, R52, R40, R56 ;  /* 0x000000283438723c */ /* 0x001ff60000001838 */
[----:B------:R-:W-:Y:S11]  /*28d0*/  @!UPT UIADD3 URZ, URZ, URZ, URZ ;  /* 0x0000003f3f3ff290 */ /* 0x000ff6000fffe03f */
[----:B------:R-:W-:Y:S02]  /*28e0*/  @!UPT UIADD3 URZ, URZ, URZ, URZ ;  /* 0x0000003f3f3ff290 */ /* 0x000fe4000fffe03f */
[----:B-1----:R-:W-:Y:S01]  /*28f0*/  HMMA.16816.F32 R56, R100, R42, R56 ;  /* 0x0000002a6438723c */ /* 0x002fe20000001838 */
[----:B------:R0:W1:Y:S04]  /*2900*/  LDSM.16.M88.4 R40, [R108+0x11880] ;  /* 0x011880006c28783b */ /* 0x0000680000000200 */
[----:B0-----:R-:W4:Y:S03]  /*2910*/  LDL.64 R108, [R1+0x8] ;  /* 0x00000800016c7983 */ /* 0x001f260000100a00 */
[C---:B------:R-:W-:Y:S07]  /*2920*/  HMMA.16816.F32 R96, R52.reuse, R44, R96 ;  /* 0x0000002c3460723c */ /* 0x040fee0000001860 */
[C---:B------:R-:W-:Y:S01]  /*2930*/  IMAD.WIDE R44, R113.reuse, 0x2, R116 ;  /* 0x00000002712c7825 */ /* 0x040fe200078e0274 */
[----:B---3--:R-:W-:Y:S11]  /*2940*/  HMMA.16816.F32 R36, R52, R92, R36 ;  /* 0x0000005c3424723c */ /* 0x008ff60000001824 */
[----:B------:R-:W-:Y:S05]  /*2950*/  @!UPT UIADD3 URZ, URZ, URZ, URZ ;  /* 0x0000003f3f3ff290 */ /* 0x000fea000fffe03f */
[----:B------:R-:W-:Y:S07]  /*2960*/  HMMA.16816.F32 R96, R100, R46, R96 ;  /* 0x0000002e6460723c */ /* 0x000fee0000001860 */
[C---:B------:R-:W-:Y:S01]  /*2970*/  IMAD.WIDE R46, R113.reuse, 0x2, R122 ;  /* 0x00000002712e7825 */ /* 0x040fe200078e027a */
[----:B-1----:R-:W-:Y:S04]  /*2980*/  HMMA.16816.F32 R48, R52, R40, R48 ;  /* 0x000000283430723c */ /* 0x002fe80000001830 */
[----:B------:R0:W3:Y:S03]  /*2990*/  LDG.E.U16 R55, [R46.64] ;  /* 0x000000062e377981 */ /* 0x0000e6000c1e1500 */
[----:B------:R-:W-:-:S06]  /*29a0*/  IMAD.WIDE R40, R113, 0x2, R124 ;  /* 0x0000000271287825 */ /* 0x000fcc00078e027c */
[----:B------:R1:W5:Y:S01]  /*29b0*/  LDG.E.U16 R40, [R40.64] ;  /* 0x0000000628287981 */ /* 0x000362000c1e1500 */
[----:B0-----:R-:W-:-:S04]  /*29c0*/  IMAD.WIDE R46, R113, 0x2, R110 ;  /* 0x00000002712e7825 */ /* 0x001fc800078e026e */
[C---:B--2---:R-:W-:Y:S02]  /*29d0*/  IMAD.WIDE R2, R113.reuse, 0x2, R2 ;  /* 0x0000000271027825 */ /* 0x044fe400078e0202 */
[----:B------:R0:W2:Y:S04]  /*29e0*/  LDG.E.U16 R47, [R46.64] ;  /* 0x000000062e2f7981 */ /* 0x0000a8000c1e1500 */
[----:B-1----:R1:W2:Y:S01]  /*29f0*/  LDG.E.U16 R41, [R44.64] ;  /* 0x000000062c297981 */ /* 0x0022a2000c1e1500 */
[----:B------:R-:W-:-:S03]  /*2a00*/  IMAD.WIDE R92, R113, 0x2, R120 ;  /* 0x00000002715c7825 */ /* 0x000fc600078e0278 */
[----:B------:R0:W2:Y:S04]  /*2a10*/  LDG.E.U16 R2, [R2.64] ;  /* 0x0000000602027981 */ /* 0x0000a8000c1e1500 */
[----:B------:R2:W2:Y:S01]  /*2a20*/  LDG.E.U16 R92, [R92.64] ;  /* 0x000000065c5c7981 */ /* 0x0004a2000c1e1500 */
[----:B-1----:R-:W-:-:S05]  /*2a30*/  IMAD.WIDE R44, R113, 0x2, R106 ;  /* 0x00000002712c7825 */ /* 0x002fca00078e026a */
[----:B0-----:R4:W2:Y:S04]  /*2a40*/  LDG.E.U16 R46, [R44.64] ;  /* 0x000000062c2e7981 */ /* 0x0018a8000c1e1500 */
[----:B------:R-:W0:Y:S01]  /*2a50*/  S2R R106, SR_TID.X ;  /* 0x00000000006a7919 */ /* 0x000e220000002100 */
[----:B------:R-:W-:Y:S01]  /*2a60*/  HMMA.16816.F32 R36, R100, R94, R36 ;  /* 0x0000005e6424723c */ /* 0x000fe20000001824 */
[----:B0-----:R-:W-:-:S04]  /*2a70*/  LOP3.LUT R52, R106, 0x3, RZ, 0xc0, !PT ;  /* 0x000000036a347812 */ /* 0x001fc800078ec0ff */
[----:B------:R-:W-:Y:S02]  /*2a80*/  LEA R53, P2, R52, UR4, 0x1 ;  /* 0x0000000434357c11 */ /* 0x000fe4000f8408ff */
[----:B------:R-:W-:Y:S02]  /*2a90*/  IADD3 R106, R112, 0x8, RZ ;  /* 0x00000008706a7810 */ /* 0x000fe40007ffe0ff */
[----:B------:R-:W-:Y:S01]  /*2aa0*/  IADD3 R3, P0, R53, 0x9, RZ ;  /* 0x0000000935037810 */ /* 0x000fe20007f1e0ff */
[----:B------:R-:W-:-:S03]  /*2ab0*/  IMAD.X R54, RZ, RZ, UR5, P2 ;  /* 0x00000005ff367e24 */ /* 0x000fc600090e06ff */
[C---:B------:R-:W-:Y:S02]  /*2ac0*/  ISETP.GT.U32.AND P6, PT, R3.reuse, R112, PT ;  /* 0x000000700300720c */ /* 0x040fe40003fc4070 */
[----:B------:R-:W-:Y:S02]  /*2ad0*/  ISETP.GT.U32.AND P1, PT, R3, R106, PT ;  /* 0x0000006a0300720c */ /* 0x000fe40003f24070 */
[----:B------:R-:W-:Y:S01]  /*2ae0*/  IADD3 R3, P3, R53, 0x10, RZ ;  /* 0x0000001035037810 */ /* 0x000fe20007f7e0ff */
[----:B------:R-:W-:Y:S03]  /*2af0*/  HMMA.16816.F32 R48, R100, R42, R48 ;  /* 0x0000002a6430723c */ /* 0x000fe60000001830 */
[C---:B------:R-:W-:Y:S02]  /*2b00*/  ISETP.GT.U32.AND P5, PT, R3.reuse, R112, PT ;  /* 0x000000700300720c */ /* 0x040fe40003fa4070 */
[----:B------:R-:W-:Y:S01]  /*2b10*/  ISETP.GT.U32.AND P4, PT, R3, R106, PT ;  /* 0x0000006a0300720c */ /* 0x000fe20003f84070 */
[----:B------:R-:W-:Y:S01]  /*2b20*/  IMAD.X R3, RZ, RZ, R54, P0 ;  /* 0x000000ffff037224 */ /* 0x000fe200000e0636 */
[----:B------:R-:W-:-:S02]  /*2b30*/  IADD3 R42, P2, R53, 0x11, RZ ;  /* 0x00000011352a7810 */ /* 0x000fc40007f5e0ff */
[----:B------:R-:W-:Y:S02]  /*2b40*/  IADD3.X R43, RZ, R54, RZ, P3, !PT ;  /* 0x00000036ff2b7210 */ /* 0x000fe40001ffe4ff */
[C---:B------:R-:W-:Y:S02]  /*2b50*/  ISETP.GT.U32.AND P0, PT, R42.reuse, R112, PT ;  /* 0x000000702a00720c */ /* 0x040fe40003f04070 */
[----:B------:R-:W-:Y:S01]  /*2b60*/  ISETP.GT.U32.AND P3, PT, R42, R106, PT ;  /* 0x0000006a2a00720c */ /* 0x000fe20003f64070 */
[----:B------:R-:W-:Y:S01]  /*2b70*/  FMUL R42, R97, c[0x0][0x188] ;  /* 0x00006200612a7a20 */ /* 0x000fe20000400000 */
[----:B------:R-:W-:Y:S01]  /*2b80*/  ISETP.GT.U32.AND.EX P6, PT, R3, RZ, PT, P6 ;  /* 0x000000ff0300720c */ /* 0x000fe20003fc4160 */
[----:B----4-:R-:W-:-:S06]  /*2b90*/  IMAD.WIDE R44, R113, 0x2, R108 ;  /* 0x00000002712c7825 */ /* 0x010fcc00078e026c */
[----:B------:R0:W4:Y:S01]  /*2ba0*/  LDG.E.U16 R45, [R44.64] ;  /* 0x000000062c2d7981 */ /* 0x000122000c1e1500 */
[----:B------:R-:W-:Y:S01]  /*2bb0*/  FMUL R36, R36, c[0x0][0x188] ;  /* 0x0000620024247a20 */ /* 0x000fe20000400000 */
[----:B------:R-:W-:Y:S02]  /*2bc0*/  ISETP.GT.U32.AND.EX P5, PT, R43, RZ, PT, P5 ;  /* 0x000000ff2b00720c */ /* 0x000fe40003fa4150 */
[----:B------:R-:W-:Y:S01]  /*2bd0*/  FSEL R42, R42, -INF , !P6 ;  /* 0xff8000002a2a7808 */ /* 0x000fe20007000000 */
[----:B------:R-:W-:Y:S01]  /*2be0*/  IMAD.X R94, RZ, RZ, R54, P2 ;  /* 0x000000ffff5e7224 */ /* 0x000fe200010e0636 */
[----:B------:R-:W-:Y:S01]  /*2bf0*/  FSEL R36, R36, -INF , !P5 ;  /* 0xff80000024247808 */ /* 0x000fe20006800000 */
[----:B------:R-:W-:Y:S02]  /*2c00*/  FMUL R37, R37, c[0x0][0x188] ;  /* 0x0000620025257a20 */ /* 0x000fe40000400000 */
[----:B------:R-:W-:Y:S01]  /*2c10*/  FMUL R48, R48, c[0x0][0x188] ;  /* 0x0000620030307a20 */ /* 0x000fe20000400000 */
[----:B0-----:R-:W-:Y:S01]  /*2c20*/  IADD3 R44, P6, R53, 0x8, RZ ;  /* 0x00000008352c7810 */ /* 0x001fe20007fde0ff */
[----:B------:R-:W-:-:S02]  /*2c30*/  FMUL R57, R57, c[0x0][0x188] ;  /* 0x0000620039397a20 */ /* 0x000fc40000400000 */
[----:B------:R-:W-:Y:S01]  /*2c40*/  FMUL R49, R49, c[0x0][0x188] ;  /* 0x0000620031317a20 */ /* 0x000fe20000400000 */
[-C--:B------:R-:W-:Y:S01]  /*2c50*/  ISETP.GT.U32.AND P5, PT, R44, R112.reuse, PT ;  /* 0x000000702c00720c */ /* 0x080fe20003fa4070 */
[----:B------:R-:W-:Y:S01]  /*2c60*/  FMUL R56, R56, c[0x0][0x188] ;  /* 0x0000620038387a20 */ /* 0x000fe20000400000 */
[----:B------:R-:W-:Y:S01]  /*2c70*/  IADD3 R44, P2, R53, 0x18, RZ ;  /* 0x00000018352c7810 */ /* 0x000fe20007f5e0ff */
[--C-:B------:R-:W-:Y:S01]  /*2c80*/  IMAD.X R52, RZ, RZ, R54.reuse, P6 ;  /* 0x000000ffff347224 */ /* 0x100fe200030e0636 */
[----:B------:R-:W-:Y:S01]  /*2c90*/  ISETP.GT.U32.AND.EX P1, PT, R3, RZ, PT, P1 ;  /* 0x000000ff0300720c */ /* 0x000fe20003f24110 */
[----:B------:R-:W-:Y:S01]  /*2ca0*/  FMUL R39, R39, c[0x0][0x188] ;  /* 0x0000620027277a20 */ /* 0x000fe20000400000 */
[----:B------:R-:W-:Y:S01]  /*2cb0*/  ISETP.GT.U32.AND P6, PT, R44, R112, PT ;  /* 0x000000702c00720c */ /* 0x000fe20003fc4070 */
[----:B------:R-:W-:Y:S01]  /*2cc0*/  IMAD.X R95, RZ, RZ, R54, P2 ;  /* 0x000000ffff5f7224 */ /* 0x000fe200010e0636 */
[----:B------:R-:W-:Y:S01]  /*2cd0*/  ISETP.GT.U32.AND.EX P0, PT, R94, RZ, PT, P0 ;  /* 0x000000ff5e00720c */ /* 0x000fe20003f04100 */
[----:B------:R-:W-:Y:S01]  /*2ce0*/  FMUL R50, R50, c[0x0][0x188] ;  /* 0x0000620032327a20 */ /* 0x000fe20000400000 */
[----:B------:R-:W-:Y:S02]  /*2cf0*/  BAR.SYNC.DEFER_BLOCKING 0x0 ;  /* 0x0000000000007b1d */ /* 0x000fe40000010000 */
[----:B------:R-:W-:-:S02]  /*2d00*/  ISETP.GT.U32.AND.EX P6, PT, R95, RZ, PT, P6 ;  /* 0x000000ff5f00720c */ /* 0x000fc40003fc4160 */
[----:B------:R-:W-:Y:S02]  /*2d10*/  ISETP.GT.U32.AND P2, PT, R44, R106, PT ;  /* 0x0000006a2c00720c */ /* 0x000fe40003f44070 */
[----:B------:R-:W-:Y:S02]  /*2d20*/  FSEL R44, R37, -INF , !P0 ;  /* 0xff800000252c7808 */ /* 0x000fe40004000000 */
[C---:B------:R-:W-:Y:S02]  /*2d30*/  ISETP.GE.U32.AND P0, PT, R53.reuse, R112, PT ;  /* 0x000000703500720c */ /* 0x040fe40003f06070 */
[----:B------:R-:W-:Y:S02]  /*2d40*/  FSEL R37, R48, -INF , !P6 ;  /* 0xff80000030257808 */ /* 0x000fe40007000000 */
[----:B------:R-:W-:Y:S02]  /*2d50*/  ISETP.GT.U32.AND P6, PT, R53, R106, PT ;  /* 0x0000006a3500720c */ /* 0x000fe40003fc4070 */
[----:B------:R-:W-:Y:S01]  /*2d60*/  ISETP.GT.U32.AND.EX P5, PT, R52, RZ, PT, P5 ;  /* 0x000000ff3400720c */ /* 0x000fe20003fa4150 */
[----:B------:R-:W-:Y:S01]  /*2d70*/  FMUL R52, R96, c[0x0][0x188] ;  /* 0x0000620060347a20 */ /* 0x000fe20000400000 */
[----:B------:R-:W-:Y:S01]  /*2d80*/  ISETP.GE.U32.AND.EX P0, PT, R54, RZ, PT, P0 ;  /* 0x000000ff3600720c */ /* 0x000fe20003f06100 */
[----:B------:R-:W-:Y:S01]  /*2d90*/  FMUL R48, R58, c[0x0][0x188] ;  /* 0x000062003a307a20 */ /* 0x000fe20000400000 */
[----:B------:R-:W-:-:S02]  /*2da0*/  ISETP.GT.U32.AND.EX P6, PT, R54, RZ, PT, P6 ;  /* 0x000000ff3600720c */ /* 0x000fc40003fc4160 */
[----:B------:R-:W-:Y:S02]  /*2db0*/  FSEL R52, R52, -INF , !P5 ;  /* 0xff80000034347808 */ /* 0x000fe40006800000 */
[----:B------:R-:W-:Y:S02]  /*2dc0*/  FSEL R57, R57, -INF , !P0 ;  /* 0xff80000039397808 */ /* 0x000fe40004000000 */
[C---:B------:R-:W-:Y:S02]  /*2dd0*/  ISETP.GT.U32.AND P5, PT, R53.reuse, R112, PT ;  /* 0x000000703500720c */ /* 0x040fe40003fa4070 */
[C---:B------:R-:W-:Y:S02]  /*2de0*/  ISETP.GE.U32.AND P0, PT, R53.reuse, R106, PT ;  /* 0x0000006a3500720c */ /* 0x040fe40003f06070 */
[----:B------:R-:W-:Y:S02]  /*2df0*/  FSEL R48, R48, -INF , !P6 ;  /* 0xff80000030307808 */ /* 0x000fe40007000000 */
[----:B------:R-:W-:-:S02]  /*2e00*/  IADD3 R53, P6, R53, 0x19, RZ ;  /* 0x0000001935357810 */ /* 0x000fc40007fde0ff */
[C---:B------:R-:W-:Y:S02]  /*2e10*/  ISETP.GT.U32.AND.EX P5, PT, R54.reuse, RZ, PT, P5 ;  /* 0x000000ff3600720c */ /* 0x040fe40003fa4150 */
[----:B------:R-:W-:Y:S01]  /*2e20*/  ISETP.GE.U32.AND.EX P0, PT, R54, RZ, PT, P0 ;  /* 0x000000ff3600720c */ /* 0x000fe20003f06100 */
[----:B------:R-:W-:Y:S01]  /*2e30*/  IMAD.X R54, RZ, RZ, R54, P6 ;  /* 0x000000ffff367224 */ /* 0x000fe200030e0636 */
[----:B------:R-:W-:-:S04]  /*2e40*/  ISETP.GT.U32.AND P6, PT, R53, R112, PT ;  /* 0x000000703500720c */ /* 0x000fc80003fc4070 */
[----:B------:R-:W-:-:S04]  /*2e50*/  ISETP.GT.U32.AND.EX P6, PT, R54, RZ, PT, P6 ;  /* 0x000000ff3600720c */ /* 0x000fc80003fc4160 */
[----:B--2---:R-:W-:Y:S02]  /*2e60*/  FSEL R93, R49, -INF , !P6 ;  /* 0xff800000315d7808 */ /* 0x004fe40007000000 */
[----:B------:R-:W-:Y:S01]  /*2e70*/  FSEL R49, R56, -INF , !P5 ;  /* 0xff80000038317808 */ /* 0x000fe20006800000 */
[----:B------:R-:W-:-:S03]  /*2e80*/  FMUL R56, R59, c[0x0][0x188] ;  /* 0x000062003b387a20 */ /* 0x000fc60000400000 */
[----:B------:R-:W-:Y:S01]  /*2e90*/  FMNMX R3, R49, R57, !PT ;  /* 0x0000003931037209 */ /* 0x000fe20007800000 */
[----:B------:R-:W-:Y:S01]  /*2ea0*/  FMUL R59, R98, c[0x0][0x188] ;  /* 0x00006200623b7a20 */ /* 0x000fe20000400000 */
[----:B------:R-:W-:Y:S02]  /*2eb0*/  ISETP.GT.U32.AND P6, PT, R53, R106, PT ;  /* 0x0000006a3500720c */ /* 0x000fe40003fc4070 */
[----:B------:R-:W-:Y:S02]  /*2ec0*/  FMNMX R3, R52, R3, !PT ;  /* 0x0000000334037209 */ /* 0x000fe40007800000 */
[----:B------:R-:W-:Y:S02]  /*2ed0*/  FSEL R56, R56, -INF , !P0 ;  /* 0xff80000038387808 */ /* 0x000fe40004000000 */
[----:B------:R-:W-:Y:S01]  /*2ee0*/  ISETP.GT.U32.AND.EX P4, PT, R43, RZ, PT, P4 ;  /* 0x000000ff2b00720c */ /* 0x000fe20003f84140 */
[----:B------:R-:W-:Y:S01]  /*2ef0*/  FMUL R43, R99, c[0x0][0x188] ;  /* 0x00006200632b7a20 */ /* 0x000fe20000400000 */
[----:B------:R-:W-:-:S02]  /*2f00*/  FMNMX R3, R42, R3, !PT ;  /* 0x000000032a037209 */ /* 0x000fc40007800000 */
[----:B------:R-:W-:Y:S02]  /*2f10*/  ISETP.GT.U32.AND.EX P6, PT, R54, RZ, PT, P6 ;  /* 0x000000ff3600720c */ /* 0x000fe40003fc4160 */
[----:B------:R-:W-:Y:S02]  /*2f20*/  FSEL R59, R59, -INF , !P5 ;  /* 0xff8000003b3b7808 */ /* 0x000fe40006800000 */
[----:B------:R-:W-:Y:S02]  /*2f30*/  FMNMX R54, R48, R56, !PT ;  /* 0x0000003830367209 */ /* 0x000fe40007800000 */
[----:B------:R-:W-:Y:S02]  /*2f40*/  FMNMX R3, R36, R3, !PT ;  /* 0x0000000324037209 */ /* 0x000fe40007800000 */
[----:B------:R-:W-:Y:S01]  /*2f50*/  ISETP.GT.U32.AND.EX P2, PT, R95, RZ, PT, P2 ;  /* 0x000000ff5f00720c */ /* 0x000fe20003f44120 */
[----:B------:R-:W-:Y:S01]  /*2f60*/  FMUL R95, R38, c[0x0][0x188] ;  /* 0x00006200265f7a20 */ /* 0x000fe20000400000 */
[----:B------:R-:W-:-:S02]  /*2f70*/  FSEL R43, R43, -INF , !P1 ;  /* 0xff8000002b2b7808 */ /* 0x000fc40004800000 */
[----:B------:R-:W-:Y:S02]  /*2f80*/  FMNMX R38, R59, R54, !PT ;  /* 0x000000363b267209 */ /* 0x000fe40007800000 */
[----:B------:R-:W-:Y:S02]  /*2f90*/  FMNMX R3, R44, R3, !PT ;  /* 0x000000032c037209 */ /* 0x000fe40007800000 */
[----:B------:R-:W-:Y:S02]  /*2fa0*/  ISETP.GT.U32.AND.EX P3, PT, R94, RZ, PT, P3 ;  /* 0x000000ff5e00720c */ /* 0x000fe40003f64130 */
[----:B------:R-:W-:Y:S02]  /*2fb0*/  FSEL R95, R95, -INF , !P4 ;  /* 0xff8000005f5f7808 */ /* 0x000fe40006000000 */
[----:B------:R-:W-:Y:S02]  /*2fc0*/  FMNMX R38, R43, R38, !PT ;  /* 0x000000262b267209 */ /* 0x000fe40007800000 */
[----:B------:R-:W-:-:S02]  /*2fd0*/  FMNMX R3, R37, R3, !PT ;  /* 0x0000000325037209 */ /* 0x000fc40007800000 */
[----:B------:R-:W-:Y:S02]  /*2fe0*/  FSEL R39, R39, -INF , !P3 ;  /* 0xff80000027277808 */ /* 0x000fe40005800000 */
[----:B------:R-:W-:Y:S01]  /*2ff0*/  FMNMX R38, R95, R38, !PT ;  /* 0x000000265f267209 */ /* 0x000fe20007800000 */
[----:B------:R-:W-:Y:S01]  /*3000*/  FMUL R51, R51, c[0x0][0x188] ;  /* 0x0000620033337a20 */ /* 0x000fe20000400000 */
[----:B------:R-:W-:Y:S02]  /*3010*/  FMNMX R3, R93, R3, !PT ;  /* 0x000000035d037209 */ /* 0x000fe40007800000 */
[----:B------:R-:W-:Y:S02]  /*3020*/  FSEL R94, R50, -INF , !P2 ;  /* 0xff800000325e7808 */ /* 0x000fe40005000000 */
[----:B------:R-:W-:Y:S01]  /*3030*/  FMNMX R50, R39, R38, !PT ;  /* 0x0000002627327209 */ /* 0x000fe20007800000 */
[----:B------:R-:W0:Y:S01]  /*3040*/  SHFL.BFLY PT, R53, R3, 0x2, 0x1f ;  /* 0x0c401f0003357f89 */ /* 0x000e2200000e0000 */
[----:B------:R-:W-:-:S02]  /*3050*/  FSEL R38, R51, -INF , !P6 ;  /* 0xff80000033267808 */ /* 0x000fc40007000000 */
[----:B------:R-:W-:-:S04]  /*3060*/  FMNMX R50, R94, R50, !PT ;  /* 0x000000325e327209 */ /* 0x000fc80007800000 */
[----:B------:R-:W-:-:S05]  /*3070*/  FMNMX R50, R38, R50, !PT ;  /* 0x0000003226327209 */ /* 0x000fca0007800000 */
[----:B------:R-:W1:Y:S01]  /*3080*/  SHFL.BFLY PT, R51, R50, 0x2, 0x1f ;  /* 0x0c401f0032337f89 */ /* 0x000e6200000e0000 */
[----:B0-----:R-:W-:-:S05]  /*3090*/  FMNMX R53, R3, R53, !PT ;  /* 0x0000003503357209 */ /* 0x001fca0007800000 */
[----:B------:R-:W0:Y:S01]  /*30a0*/  SHFL.BFLY PT, R3, R53, 0x1, 0x1f ;  /* 0x0c201f0035037f89 */ /* 0x000e2200000e0000 */
[----:B-1----:R-:W-:-:S05]  /*30b0*/  FMNMX R50, R50, R51, !PT ;  /* 0x0000003332327209 */ /* 0x002fca0007800000 */
[----:B------:R-:W1:Y:S04]  /*30c0*/  SHFL.BFLY PT, R51, R50, 0x1, 0x1f ;  /* 0x0c201f0032337f89 */ /* 0x000e6800000e0000 */
[----:B-----5:R2:W-:Y:S04]  /*30d0*/  STS.U16 [R118+0x10000], R40 ;  /* 0x0100002876007388 */ /* 0x0205e80000000400 */
[----:B------:R1:W-:Y:S01]  /*30e0*/  STS.U16 [R118+0x10400], R2 ;  /* 0x0104000276007388 */ /* 0x0003e20000000400 */
[----:B0-----:R-:W-:-:S03]  /*30f0*/  FMNMX R3, R53, R3, !PT ;  /* 0x0000000335037209 */ /* 0x001fc60007800000 */
[----:B---3--:R0:W-:Y:S01]  /*3100*/  STS.U16 [R118+0x10800], R55 ;  /* 0x0108003776007388 */ /* 0x0081e20000000400 */
[----:B------:R-:W-:-:S03]  /*3110*/  FMNMX R3, R3, R104, !PT ;  /* 0x0000006803037209 */ /* 0x000fc60007800000 */
[----:B------:R-:W-:Y:S04]  /*3120*/  STS.U16 [R118+0x10c00], R92 ;  /* 0x010c005c76007388 */ /* 0x000fe80000000400 */
[----:B------:R3:W-:Y:S04]  /*3130*/  STS.U16 [R118+0x11000], R41 ;  /* 0x0110002976007388 */ /* 0x0007e80000000400 */
[----:B------:R-:W-:Y:S04]  /*3140*/  STS.U16 [R118+0x11400], R47 ;  /* 0x0114002f76007388 */ /* 0x000fe80000000400 */
[----:B------:R-:W-:Y:S01]  /*3150*/  STS.U16 [R118+0x11800], R46 ;  /* 0x0118002e76007388 */ /* 0x000fe20000000400 */
[----:B--2---:R-:W-:Y:S01]  /*3160*/  FADD R40, R52, -R3 ;  /* 0x8000000334287221 */ /* 0x004fe20000000000 */
[----:B-1----:R-:W-:-:S03]  /*3170*/  FMNMX R2, R50, R51, !PT ;  /* 0x0000003332027209 */ /* 0x002fc60007800000 */
[----:B------:R-:W-:Y:S01]  /*3180*/  FMUL R40, R40, 1.4426950216293334961 ;  /* 0x3fb8aa3b28287820 */ /* 0x000fe20000400000 */
[----:B------:R-:W-:-:S03]  /*3190*/  FMNMX R2, R2, R105, !PT ;  /* 0x0000006902027209 */ /* 0x000fc60007800000 */
[----:B------:R1:W-:Y:S02]  /*31a0*/  MUFU.EX2 R54, R40 ;  /* 0x0000002800367308 */ /* 0x0003e40000000800 */
[----:B------:R-:W-:Y:S02]  /*31b0*/  FADD R48, R48, -R2 ;  /* 0x8000000230307221 */ /* 0x000fe40000000000 */
[----:B-1----:R-:W-:Y:S02]  /*31c0*/  FADD R40, -R3, R104 ;  /* 0x0000006803287221 */ /* 0x002fe40000000100 */
[----:B------:R-:W-:Y:S02]  /*31d0*/  FMUL R48, R48, 1.4426950216293334961 ;  /* 0x3fb8aa3b30307820 */ /* 0x000fe40000400000 */
[----:B------:R-:W-:Y:S02]  /*31e0*/  FMUL R40, R40, 1.4426950216293334961 ;  /* 0x3fb8aa3b28287820 */ /* 0x000fe40000400000 */
[----:B------:R-:W-:-:S02]  /*31f0*/  FADD R57, R57, -R3 ;  /* 0x8000000339397221 */ /* 0x000fc40000000000 */
[----:B------:R1:W-:Y:S01]  /*3200*/  MUFU.EX2 R117, R40 ;  /* 0x0000002800757308 */ /* 0x0003e20000000800 */
[----:B------:R-:W-:Y:S02]  /*3210*/  FADD R53, R49, -R3 ;  /* 0x8000000331357221 */ /* 0x000fe40000000000 */
[----:B------:R-:W-:Y:S02]  /*3220*/  FMUL R57, R57, 1.4426950216293334961 ;  /* 0x3fb8aa3b39397820 */ /* 0x000fe40000400000 */
[----:B-1----:R-:W-:-:S03]  /*3230*/  FADD R40, R56, -R2 ;  /* 0x8000000238287221 */ /* 0x002fc60000000000 */
[----:B------:R-:W-:Y:S01]  /*3240*/  MUFU.EX2 R56, R48 ;  /* 0x0000003000387308 */ /* 0x000fe20000000800 */
[----:B------:R-:W-:Y:S02]  /*3250*/  FMUL R40, R40, 1.4426950216293334961 ;  /* 0x3fb8aa3b28287820 */ /* 0x000fe40000400000 */
[----:B------:R-:W-:-:S05]  /*3260*/  FADD R42, R42, -R3 ;  /* 0x800000032a2a7221 */ /* 0x000fca0000000000 */
[----:B------:R1:W-:Y:S01]  /*3270*/  MUFU.EX2 R52, R57 ;  /* 0x0000003900347308 */ /* 0x0003e20000000800 */
[----:B------:R-:W-:Y:S02]  /*3280*/  FADD R43, R43, -R2 ;  /* 0x800000022b2b7221 */ /* 0x000fe40000000000 */
[----:B------:R-:W-:-:S05]  /*3290*/  FMUL R53, R53, 1.4426950216293334961 ;  /* 0x3fb8aa3b35357820 */ /* 0x000fca0000400000 */
[----:B0-----:R0:W-:Y:S01]  /*32a0*/  MUFU.EX2 R55, R40 ;  /* 0x0000002800377308 */ /* 0x0011e20000000800 */
[----:B-1----:R-:W-:Y:S02]  /*32b0*/  FADD R57, R59, -R2 ;  /* 0x800000023b397221 */ /* 0x002fe40000000000 */
[----:B------:R-:W-:Y:S02]  /*32c0*/  FMUL R42, R42, 1.4426950216293334961 ;  /* 0x3fb8aa3b2a2a7820 */ /* 0x000fe40000400000 */
[----:B------:R-:W-:Y:S02]  /*32d0*/  FMUL R57, R57, 1.4426950216293334961 ;  /* 0x3fb8aa3b39397820 */ /* 0x000fe40000400000 */
[----:B0-----:R-:W-:Y:S02]  /*32e0*/  FADD R40, -R2, R105 ;  /* 0x0000006902287221 */ /* 0x001fe40000000100 */
[----:B------:R-:W-:Y:S02]  /*32f0*/  FMUL R43, R43, 1.4426950216293334961 ;  /* 0x3fb8aa3b2b2b7820 */ /* 0x000fe40000400000 */
[----:B------:R-:W-:Y:S01]  /*3300*/  FMUL R40, R40, 1.4426950216293334961 ;  /* 0x3fb8aa3b28287820 */ /* 0x000fe20000400000 */
[----:B------:R-:W0:Y:S01]  /*3310*/  MUFU.EX2 R53, R53 ;  /* 0x0000003500357308 */ /* 0x000e220000000800 */
[----:B----4-:R-:W-:Y:S04]  /*3320*/  STS.U16 [R118+0x11c00], R45 ;  /* 0x011c002d76007388 */ /* 0x010fe80000000400 */
[----:B------:R-:W-:Y:S06]  /*3330*/  BAR.SYNC.DEFER_BLOCKING 0x0 ;  /* 0x0000000000007b1d */ /* 0x000fec0000010000 */
[----:B------:R-:W1:Y:S01]  /*3340*/  MUFU.EX2 R58, R42 ;  /* 0x0000002a003a7308 */ /* 0x000e620000000800 */
[----:B------:R-:W2:Y:S07]  /*3350*/  LDSM.16.M88.4 R48, [R0+0x10000] ;  /* 0x010000000030783b */ /* 0x000eae0000000200 */
[----:B------:R-:W-:Y:S08]  /*3360*/  MUFU.EX2 R57, R57 ;  /* 0x0000003900397308 */ /* 0x000ff00000000800 */
[----:B------:R0:W4:Y:S08]  /*3370*/  MUFU.EX2 R116, R40 ;  /* 0x0000002800747308 */ /* 0x0001300000000800 */
[----:B------:R-:W5:Y:S01]  /*3380*/  MUFU.EX2 R120, R43 ;  /* 0x0000002b00787308 */ /* 0x000f620000000800 */
[----:B------:R-:W-:-:S02]  /*3390*/  FADD R59, R36, -R3 ;  /* 0x80000003243b7221 */ /* 0x000fc40000000000 */
[--C-:B------:R-:W-:Y:S01]  /*33a0*/  FADD R121, R95, -R2.reuse ;  /* 0x800000025f797221 */ /* 0x100fe20000000000 */
[----:B0-----:R-:W-:Y:S01]  /*33b0*/  F2FP.PACK_AB R40, R52, R53 ;  /* 0x000000353428723e */ /* 0x001fe200000000ff */
[----:B------:R-:W-:Y:S01]  /*33c0*/  FMUL R4, R117, R4 ;  /* 0x0000000475047220 */ /* 0x000fe20000400000 */
[----:B---3--:R-:W-:Y:S01]  /*33d0*/  F2FP.PACK_AB R41, R55, R56 ;  /* 0x000000383729723e */ /* 0x008fe200000000ff */
[----:B------:R-:W-:Y:S01]  /*33e0*/  FMUL R5, R117, R5 ;  /* 0x0000000575057220 */ /* 0x000fe20000400000 */
[----:B-1----:R-:W-:Y:S01]  /*33f0*/  F2FP.PACK_AB R42, R58, R54 ;  /* 0x000000363a2a723e */ /* 0x002fe200000000ff */
[C---:B----4-:R-:W-:Y:S01]  /*3400*/  FMUL R6, R116.reuse, R6 ;  /* 0x0000000674067220 */ /* 0x050fe20000400000 */
[----:B------:R-:W-:Y:S01]  /*3410*/  LDSM.16.M88.4 R108, [R0+0x10e00] ;  /* 0x010e0000006c783b */ /* 0x000fe20000000200 */
[----:B------:R-:W-:Y:S02]  /*3420*/  FMUL R7, R116, R7 ;  /* 0x0000000774077220 */ /* 0x000fe40000400000 */
[--C-:B------:R-:W-:Y:S01]  /*3430*/  FADD R44, R44, -R3.reuse ;  /* 0x800000032c2c7221 */ /* 0x100fe20000000000 */
[----:B------:R-:W-:Y:S01]  /*3440*/  LDSM.16.M88.4 R104, [R0+0x11000] ;  /* 0x011000000068783b */ /* 0x000fe20000000200 */
[--C-:B------:R-:W-:Y:S01]  /*3450*/  FADD R37, R37, -R3.reuse ;  /* 0x8000000325257221 */ /* 0x100fe20000000000 */
[----:B-----5:R-:W-:Y:S01]  /*3460*/  F2FP.PACK_AB R43, R120, R57 ;  /* 0x00000039782b723e */ /* 0x020fe200000000ff */
[----:B------:R-:W-:Y:S01]  /*3470*/  FADD R93, R93, -R3 ;  /* 0x800000035d5d7221 */ /* 0x000fe20000000000 */
[----:B------:R-:W-:Y:S01]  /*3480*/  LDSM.16.M88.4 R100, [R0+0x11200] ;  /* 0x011200000064783b */ /* 0x000fe20000000200 */
[----:B------:R-:W-:-:S02]  /*3490*/  FADD R39, R39, -R2 ;  /* 0x8000000227277221 */ /* 0x000fc40000000000 */
[--C-:B------:R-:W-:Y:S02]  /*34a0*/  FADD R94, R94, -R2.reuse ;  /* 0x800000025e5e7221 */ /* 0x100fe40000000000 */
[----:B------:R-:W-:Y:S02]  /*34b0*/  FADD R38, R38, -R2 ;  /* 0x8000000226267221 */ /* 0x000fe40000000000 */
[----:B------:R-:W-:Y:S02]  /*34c0*/  FMUL R59, R59, 1.4426950216293334961 ;  /* 0x3fb8aa3b3b3b7820 */ /* 0x000fe40000400000 */
[----:B------:R-:W-:Y:S02]  /*34d0*/  FMUL R121, R121, 1.4426950216293334961 ;  /* 0x3fb8aa3b79797820 */ /* 0x000fe40000400000 */
[----:B------:R-:W-:Y:S02]  /*34e0*/  FMUL R44, R44, 1.4426950216293334961 ;  /* 0x3fb8aa3b2c2c7820 */ /* 0x000fe40000400000 */
[----:B------:R-:W-:-:S02]  /*34f0*/  FMUL R37, R37, 1.4426950216293334961 ;  /* 0x3fb8aa3b25257820 */ /* 0x000fc40000400000 */
[----:B------:R-:W-:Y:S02]  /*3500*/  FMUL R93, R93, 1.4426950216293334961 ;  /* 0x3fb8aa3b5d5d7820 */ /* 0x000fe40000400000 */
[----:B------:R-:W-:Y:S02]  /*3510*/  FMUL R39, R39, 1.4426950216293334961 ;  /* 0x3fb8aa3b27277820 */ /* 0x000fe40000400000 */
[----:B------:R-:W-:Y:S02]  /*3520*/  FMUL R94, R94, 1.4426950216293334961 ;  /* 0x3fb8aa3b5e5e7820 */ /* 0x000fe40000400000 */
[----:B------:R-:W-:Y:S01]  /*3530*/  FMUL R38, R38, 1.4426950216293334961 ;  /* 0x3fb8aa3b26267820 */ /* 0x000fe20000400000 */
[----:B--2---:R-:W-:Y:S01]  /*3540*/  HMMA.16816.F32 R4, R40, R48, R4 ;  /* 0x000000302804723c */ /* 0x004fe20000001804 */
[----:B------:R-:W-:Y:S08]  /*3550*/  MUFU.EX2 R59, R59 ;  /* 0x0000003b003b7308 */ /* 0x000ff00000000800 */
[----:B------:R0:W1:Y:S08]  /*3560*/  MUFU.EX2 R122, R44 ;  /* 0x0000002c007a7308 */ /* 0x0000700000000800 */
[----:B------:R-:W-:Y:S01]  /*3570*/  MUFU.EX2 R123, R37 ;  /* 0x00000025007b7308 */ /* 0x000fe20000000800 */
[----:B0-----:R-:W0:Y:S07]  /*3580*/  LDSM.16.M88.4 R44, [R0+0x10200] ;  /* 0x01020000002c783b */ /* 0x001e2e0000000200 */
[----:B------:R-:W-:Y:S08]  /*3590*/  MUFU.EX2 R96, R93 ;  /* 0x0000005d00607308 */ /* 0x000ff00000000800 */
[----:B------:R-:W-:Y:S08]  /*35a0*/  MUFU.EX2 R121, R121 ;  /* 0x0000007900797308 */ /* 0x000ff00000000800 */
[----:B------:R-:W2:Y:S08]  /*35b0*/  MUFU.EX2 R124, R39 ;  /* 0x00000027007c7308 */ /* 0x000eb00000000800 */
[----:B------:R3:W-:Y:S08]  /*35c0*/  MUFU.EX2 R125, R94 ;  /* 0x0000005e007d7308 */ /* 0x0007f00000000800 */
[----:B------:R4:W5:Y:S01]  /*35d0*/  MUFU.EX2 R97, R38 ;  /* 0x0000002600617308 */ /* 0x0009620000000800 */
[----:B-1----:R-:W-:Y:S01]  /*35e0*/  F2FP.PACK_AB R36, R122, R59 ;  /* 0x0000003b7a24723e */ /* 0x002fe200000000ff */
[C---:B------:R-:W-:Y:S01]  /*35f0*/  FMUL R12, R117.reuse, R12 ;  /* 0x0000000c750c7220 */ /* 0x040fe20000400000 */
[----:B--2---:R-:W-:Y:S01]  /*3600*/  F2FP.PACK_AB R37, R124, R121 ;  /* 0x000000797c25723e */ /* 0x004fe200000000ff */
[----:B------:R-:W-:Y:S01]  /*3610*/  FMUL R13, R117, R13 ;  /* 0x0000000d750d7220 */ /* 0x000fe20000400000 */
[----:B---3--:R-:W-:Y:S01]  /*3620*/  LDSM.16.M88.4 R92, [R0+0x11600] ;  /* 0x01160000005c783b */ /* 0x008fe20000000200 */
[----:B----4-:R-:W-:-:S02]  /*3630*/  F2FP.PACK_AB R38, R96, R123 ;  /* 0x0000007b6026723e */ /* 0x010fc400000000ff */
[----:B-----5:R-:W-:-:S07]  /*3640*/  F2FP.PACK_AB R39, R97, R125 ;  /* 0x0000007d6127723e */ /* 0x020fce00000000ff */
[----:B------:R-:W-:Y:S01]  /*3650*/  HMMA.16816.F32 R4, R36, R50, R4 ;  /* 0x000000322404723c */ /* 0x000fe20000001804 */
[----:B------:R-:W1:Y:S01]  /*3660*/  LDSM.16.M88.4 R48, [R0+0x10400] ;  /* 0x010400000030783b */ /* 0x000e620000000200 */
[C---:B------:R-:W-:Y:S02]  /*3670*/  FMUL R14, R116.reuse, R14 ;  /* 0x0000000e740e7220 */ /* 0x040fe40000400000 */
[C---:B------:R-:W-:Y:S02]  /*3680*/  FMUL R15, R116.reuse, R15 ;  /* 0x0000000f740f7220 */ /* 0x040fe40000400000 */
[C---:B------:R-:W-:Y:S02]  /*3690*/  FMUL R8, R117.reuse, R8 ;  /* 0x0000000875087220 */ /* 0x040fe40000400000 */
[----:B------:R-:W-:Y:S02]  /*36a0*/  FMUL R9, R117, R9 ;  /* 0x0000000975097220 */ /* 0x000fe40000400000 */
[----:B------:R-:W-:-:S02]  /*36b0*/  FMUL R10, R116, R10 ;  /* 0x0000000a740a7220 */ /* 0x000fc40000400000 */
[----:B------:R-:W-:-:S07]  /*36c0*/  FMUL R11, R116, R11 ;  /* 0x0000000b740b7220 */ /* 0x000fce0000400000 */
[C---:B0-----:R-:W-:Y:S08]  /*36d0*/  HMMA.16816.F32 R8, R40.reuse, R44, R8 ;  /* 0x0000002c2808723c */ /* 0x041ff00000001808 */
[----:B-1----:R-:W-:Y:S11]  /*36e0*/  HMMA.16816.F32 R12, R40, R48, R12 ;  /* 0x00000030280c723c */ /* 0x002ff6000000180c */
[----:B------:R-:W-:Y:S05]  /*36f0*/  @!UPT UIADD3 URZ, URZ, URZ, URZ ;  /* 0x0000003f3f3ff290 */ /* 0x000fea000fffe03f */
[C---:B------:R-:W-:Y:S01]  /*3700*/  HMMA.16816.F32 R8, R36.reuse, R46, R8 ;  /* 0x0000002e2408723c */ /* 0x040fe20000001808 */
[----:B------:R-:W0:Y:S07]  /*3710*/  LDSM.16.M88.4 R44, [R0+0x10600] ;  /* 0x01060000002c783b */ /* 0x000e2e0000000200 */
[----:B------:R-:W-:Y:S01]  /*3720*/  HMMA.16816.F32 R12, R36, R50, R12 ;  /* 0x00000032240c723c */ /* 0x000fe2000000180c */
[----:B------:R-:W1:Y:S01]  /*3730*/  LDSM.16.M88.4 R48, [R0+0x10800] ;  /* 0x010800000030783b */ /* 0x000e620000000200 */
[----:B------:R-:W-:-:S02]  /*3740*/  FMUL R20, R117, R20 ;  /* 0x0000001475147220 */ /* 0x000fc40000400000 */
[C---:B------:R-:W-:Y:S02]  /*3750*/  FMUL R21, R117.reuse, R21 ;  /* 0x0000001575157220 */ /* 0x040fe40000400000 */
        /* <DEDUP_REMOVED lines=37> */
[----:B-1----:R-:W-:Y:S01]  /*39b0*/  HMMA.16816.F32 R64, R40, R48, R64 ;  /* 0x000000302840723c */ /* 0x002fe20000001840 */
[----:B------:R-:W2:Y:S04]  /*39c0*/  LDL.LU R48, [R1+0x4] ;  /* 0x0000040001307983 */ /* 0x000ea80000300800 */
[----:B------:R-:W3:Y:S01]  /*39d0*/  LDL.LU R45, [R1] ;  /* 0x00000000012d7983 */ /* 0x000ee20000300800 */
[----:B------:R-:W-:-:S02]  /*39e0*/  FADD R52, R53, R52 ;  /* 0x0000003435347221 */ /* 0x000fc40000000000 */
[----:B------:R-:W-:Y:S02]  /*39f0*/  FADD R55, R56, R55 ;  /* 0x0000003738377221 */ /* 0x000fe40000000000 */
[----:B------:R-:W-:Y:S02]  /*3a00*/  FADD R52, R54, R52 ;  /* 0x0000003436347221 */ /* 0x000fe40000000000 */
[----:B------:R-:W-:Y:S02]  /*3a10*/  FADD R55, R57, R55 ;  /* 0x0000003739377221 */ /* 0x000fe40000000000 */
[----:B------:R-:W-:Y:S02]  /*3a20*/  FADD R52, R58, R52 ;  /* 0x000000343a347221 */ /* 0x000fe40000000000 */
[----:B------:R-:W-:Y:S02]  /*3a30*/  FADD R55, R120, R55 ;  /* 0x0000003778377221 */ /* 0x000fe40000000000 */
[----:B------:R-:W-:-:S02]  /*3a40*/  FADD R52, R59, R52 ;  /* 0x000000343b347221 */ /* 0x000fc40000000000 */
[C---:B------:R-:W-:Y:S01]  /*3a50*/  FMUL R88, R117.reuse, R88 ;  /* 0x0000005875587220 */ /* 0x040fe20000400000 */
[----:B------:R-:W-:Y:S01]  /*3a60*/  LDSM.16.M88.4 R56, [R0+0x11e00] ;  /* 0x011e00000038783b */ /* 0x000fe20000000200 */
[----:B------:R-:W-:Y:S02]  /*3a70*/  FMUL R89, R117, R89 ;  /* 0x0000005975597220 */ /* 0x000fe40000400000 */
[C---:B------:R-:W-:Y:S02]  /*3a80*/  FMUL R90, R116.reuse, R90 ;  /* 0x0000005a745a7220 */ /* 0x040fe40000400000 */
[----:B------:R-:W-:Y:S02]  /*3a90*/  FMUL R91, R116, R91 ;  /* 0x0000005b745b7220 */ /* 0x000fe40000400000 */
[----:B------:R-:W-:Y:S02]  /*3aa0*/  FADD R55, R121, R55 ;  /* 0x0000003779377221 */ /* 0x000fe40000000000 */
[----:B------:R-:W-:-:S02]  /*3ab0*/  FADD R52, R122, R52 ;  /* 0x000000347a347221 */ /* 0x000fc40000000000 */
[----:B------:R-:W-:Y:S01]  /*3ac0*/  FADD R124, R124, R55 ;  /* 0x000000377c7c7221 */ /* 0x000fe20000000000 */
[----:B------:R-:W-:Y:S01]  /*3ad0*/  HMMA.16816.F32 R88, R40, R108, R88 ;  /* 0x0000006c2858723c */ /* 0x000fe20000001858 */
[----:B------:R-:W-:Y:S02]  /*3ae0*/  FADD R44, R123, R52 ;  /* 0x000000347b2c7221 */ /* 0x000fe40000000000 */
[----:B------:R-:W-:Y:S04]  /*3af0*/  LDSM.16.M88.4 R52, [R0+0x11c00] ;  /* 0x011c00000034783b */ /* 0x000fe80000000200 */
[----:B------:R-:W-:Y:S01]  /*3b00*/  MOV R109, R97 ;  /* 0x00000061006d7202 */ /* 0x000fe20000000f00 */
[----:B------:R-:W-:Y:S02]  /*3b10*/  IMAD.MOV.U32 R108, RZ, RZ, R96 ;  /* 0x000000ffff6c7224 */ /* 0x000fe400078e0060 */
[----:B------:R-:W0:Y:S01]  /*3b20*/  LDSM.16.M88.4 R96, [R0+0x11400] ;  /* 0x011400000060783b */ /* 0x000e220000000200 */
[----:B------:R-:W-:-:S02]  /*3b30*/  FMUL R84, R117, R84 ;  /* 0x0000005475547220 */ /* 0x000fc40000400000 */
[C---:B------:R-:W-:Y:S02]  /*3b40*/  FMUL R85, R117.reuse, R85 ;  /* 0x0000005575557220 */ /* 0x040fe40000400000 */
[C---:B------:R-:W-:Y:S02]  /*3b50*/  FMUL R86, R116.reuse, R86 ;  /* 0x0000005674567220 */ /* 0x040fe40000400000 */
[C---:B------:R-:W-:Y:S02]  /*3b60*/  FMUL R87, R116.reuse, R87 ;  /* 0x0000005774577220 */ /* 0x040fe40000400000 */
[C---:B------:R-:W-:Y:S02]  /*3b70*/  FMUL R80, R117.reuse, R80 ;  /* 0x0000005075507220 */ /* 0x040fe40000400000 */
[----:B------:R-:W-:Y:S02]  /*3b80*/  FMUL R81, R117, R81 ;  /* 0x0000005175517220 */ /* 0x000fe40000400000 */
        /* <DEDUP_REMOVED lines=15> */
[----:B------:R-:W-:Y:S02]  /*3c80*/  FMUL R33, R117, R33 ;  /* 0x0000002175217220 */ /* 0x000fe40000400000 */
[C---:B------:R-:W-:Y:S02]  /*3c90*/  FMUL R34, R116.reuse, R34 ;  /* 0x0000002274227220 */ /* 0x040fe40000400000 */
[----:B------:R-:W-:Y:S02]  /*3ca0*/  FMUL R35, R116, R35 ;  /* 0x0000002374237220 */ /* 0x000fe40000400000 */
[----:B------:R-:W-:Y:S01]  /*3cb0*/  FADD R124, R125, R124 ;  /* 0x0000007c7d7c7221 */ /* 0x000fe20000000000 */
[----:B------:R-:W-:Y:S01]  /*3cc0*/  HMMA.16816.F32 R84, R40, R104, R84 ;  /* 0x000000682854723c */ /* 0x000fe20000001854 */
[----:B------:R-:W-:-:S07]  /*3cd0*/  FADD R44, R108, R44 ;  /* 0x0000002c6c2c7221 */ /* 0x000fce0000000000 */
[C---:B------:R-:W-:Y:S08]  /*3ce0*/  HMMA.16816.F32 R80, R40.reuse, R100, R80 ;  /* 0x000000642850723c */ /* 0x040ff00000001850 */
[C---:B0-----:R-:W-:Y:S08]  /*3cf0*/  HMMA.16816.F32 R76, R40.reuse, R96, R76 ;  /* 0x00000060284c723c */ /* 0x041ff0000000184c */
[C---:B------:R-:W-:Y:S08]  /*3d00*/  HMMA.16816.F32 R72, R40.reuse, R92, R72 ;  /* 0x0000005c2848723c */ /* 0x040ff00000001848 */
[C---:B------:R-:W-:Y:S08]  /*3d10*/  HMMA.16816.F32 R60, R40.reuse, R52, R60 ;  /* 0x00000034283c723c */ /* 0x040ff0000000183c */
[----:B------:R-:W-:Y:S01]  /*3d20*/  HMMA.16816.F32 R32, R40, R56, R32 ;  /* 0x000000382820723c */ /* 0x000fe20000001820 */
[----:B------:R-:W0:Y:S06]  /*3d30*/  SHFL.BFLY PT, R41, R44, 0x2, 0x1f ;  /* 0x0c401f002c297f89 */ /* 0x000e2c00000e0000 */
[----:B------:R-:W-:-:S05]  /*3d40*/  FADD R40, R109, R124 ;  /* 0x0000007c6d287221 */ /* 0x000fca0000000000 */
[----:B------:R-:W1:Y:S04]  /*3d50*/  SHFL.BFLY PT, R42, R40, 0x2, 0x1f ;  /* 0x0c401f00282a7f89 */ /* 0x000e6800000e0000 */
[----:B------:R-:W4:Y:S01]  /*3d60*/  S2R R109, SR_CTAID.X ;  /* 0x00000000006d7919 */ /* 0x000f220000002500 */
[----:B0-----:R-:W-:Y:S02]  /*3d70*/  FADD R41, R44, R41 ;  /* 0x000000292c297221 */ /* 0x001fe40000000000 */
[----:B-1----:R-:W-:-:S03]  /*3d80*/  FADD R42, R40, R42 ;  /* 0x0000002a282a7221 */ /* 0x002fc60000000000 */
[----:B------:R-:W0:Y:S04]  /*3d90*/  SHFL.BFLY PT, R40, R41, 0x1, 0x1f ;  /* 0x0c201f0029287f89 */ /* 0x000e2800000e0000 */
[----:B------:R-:W1:Y:S01]  /*3da0*/  SHFL.BFLY PT, R43, R42, 0x1, 0x1f ;  /* 0x0c201f002a2b7f89 */ /* 0x000e6200000e0000 */
[----:B------:R-:W-:Y:S01]  /*3db0*/  UIADD3 UR4, UP0, UR4, 0x20, URZ ;  /* 0x0000002004047890 */ /* 0x000fe2000ff1e03f */
[----:B----4-:R-:W-:-:S03]  /*3dc0*/  IMAD.SHL.U32 R109, R109, 0x100, RZ ;  /* 0x000001006d6d7824 */ /* 0x010fc600078e00ff */
[----:B------:R-:W-:Y:S02]  /*3dd0*/  UIADD3.X UR5, URZ, UR5, URZ, UP0, !UPT ;  /* 0x000000053f057290 */ /* 0x000fe400087fe43f */
[----:B------:R-:W-:Y:S01]  /*3de0*/  IADD3 R109, R109, 0x100, RZ ;  /* 0x000001006d6d7810 */ /* 0x000fe20007ffe0ff */
[----:B------:R-:W-:Y:S01]  /*3df0*/  HMMA.16816.F32 R88, R36, R110, R88 ;  /* 0x0000006e2458723c */ /* 0x000fe20000001858 */
[----:B0-----:R-:W-:Y:S02]  /*3e00*/  FADD R40, R41, R40 ;  /* 0x0000002829287221 */ /* 0x001fe40000000000 */
[----:B-1----:R-:W-:-:S05]  /*3e10*/  FADD R43, R42, R43 ;  /* 0x0000002b2a2b7221 */ /* 0x002fca0000000000 */
[----:B------:R-:W-:Y:S01]  /*3e20*/  HMMA.16816.F32 R84, R36, R106, R84 ;  /* 0x0000006a2454723c */ /* 0x000fe20000001854 */
[----:B------:R-:W-:-:S07]  /*3e30*/  ISETP.LE.U32.AND P0, PT, R109, UR4, PT ;  /* 0x000000046d007c0c */ /* 0x000fce000bf03070 */
[C---:B------:R-:W-:Y:S08]  /*3e40*/  HMMA.16816.F32 R80, R36.reuse, R102, R80 ;  /* 0x000000662450723c */ /* 0x040ff00000001850 */
[C---:B------:R-:W-:Y:S08]  /*3e50*/  HMMA.16816.F32 R76, R36.reuse, R98, R76 ;  /* 0x00000062244c723c */ /* 0x040ff0000000184c */
[C---:B------:R-:W-:Y:S08]  /*3e60*/  HMMA.16816.F32 R72, R36.reuse, R94, R72 ;  /* 0x0000005e2448723c */ /* 0x040ff00000001848 */
[C---:B------:R-:W-:Y:S08]  /*3e70*/  HMMA.16816.F32 R68, R36.reuse, R46, R68 ;  /* 0x0000002e2444723c */ /* 0x040ff00000001844 */
[C---:B------:R-:W-:Y:S08]  /*3e80*/  HMMA.16816.F32 R64, R36.reuse, R50, R64 ;  /* 0x000000322440723c */ /* 0x040ff00000001840 */
[C---:B------:R-:W-:Y:S08]  /*3e90*/  HMMA.16816.F32 R60, R36.reuse, R54, R60 ;  /* 0x00000036243c723c */ /* 0x040ff0000000183c */
[----:B------:R-:W-:Y:S07]  /*3ea0*/  HMMA.16816.F32 R32, R36, R58, R32 ;  /* 0x0000003a2420723c */ /* 0x000fee0000001820 */
[----:B------:R-:W-:-:S05]  /*3eb0*/  IMAD.U32 R36, RZ, RZ, UR5 ;  /* 0x00000005ff247e24 */ /* 0x000fca000f8e00ff */
[----:B------:R-:W-:Y:S01]  /*3ec0*/  ISETP.GE.U32.AND.EX P0, PT, R36, RZ, PT, P0 ;  /* 0x000000ff2400720c */ /* 0x000fe20003f06100 */
[----:B------:R-:W-:Y:S01]  /*3ed0*/  IMAD.MOV.U32 R37, RZ, RZ, 0x20 ;  /* 0x00000020ff257424 */ /* 0x000fe200078e00ff */
[----:B------:R-:W-:Y:S01]  /*3ee0*/  MOV R104, R3 ;  /* 0x0000000300687202 */ /* 0x000fe20000000f00 */
[----:B------:R-:W-:Y:S02]  /*3ef0*/  IMAD.MOV.U32 R105, RZ, RZ, R2 ;  /* 0x000000ffff697224 */ /* 0x000fe400078e0002 */
[C---:B------:R-:W-:Y:S02]  /*3f00*/  IMAD R113, R37.reuse, c[0x0][0x1b4], R113 ;  /* 0x00006d0025717a24 */ /* 0x040fe400078e0271 */
[----:B------:R-:W-:Y:S02]  /*3f10*/  IMAD R114, R37, c[0x0][0x1a4], R114 ;  /* 0x0000690025727a24 */ /* 0x000fe400078e0272 */
[----:B--2---:R-:W-:Y:S02]  /*3f20*/  FFMA R48, R117, R48, R40 ;  /* 0x0000003075307223 */ /* 0x004fe40000000028 */
[----:B---3--:R-:W-:-:S03]  /*3f30*/  FFMA R45, R116, R45, R43 ;  /* 0x0000002d742d7223 */ /* 0x008fc6000000002b */
[----:B------:R0:W-:Y:S04]  /*3f40*/  STL [R1+0x4], R48 ;  /* 0x0000043001007387 */ /* 0x0001e80000100800 */
[----:B------:R0:W-:Y:S01]  /*3f50*/  STL [R1], R45 ;  /* 0x0000002d01007387 */ /* 0x0001e20000100800 */
[----:B------:R-:W-:Y:S01]  /*3f60*/  @P0 CALL.REL.NOINC `(.L_x_0) ;  /* 0x0000001000000944 */ /* 0x000fe20003c00000 */
[----:B------:R-:W-:Y:S05]  /*3f70*/  BRA `(.L_x_1) ;  /* 0xffffe2b000007947 */ /* 0x000fea000383ffff */
.L_x_0:
[----:B------:R-:W2:Y:S01]  /*3f80*/  LDL.LU R0, [R1] ;  /* 0x0000000001007983 */ /* 0x000ea20000300800 */
[----:B------:R-:W-:Y:S01]  /*3f90*/  IMAD.MOV.U32 R42, RZ, RZ, R71 ;  /* 0x000000ffff2a7224 */ /* 0x000fe200078e0047 */
[----:B------:R-:W-:Y:S01]  /*3fa0*/  MOV R55, R31 ;  /* 0x0000001f00377202 */ /* 0x000fe20000000f00 */
[----:B------:R-:W-:Y:S01]  /*3fb0*/  IMAD.MOV.U32 R51, RZ, RZ, R30 ;  /* 0x000000ffff337224 */ /* 0x000fe200078e001e */
[----:B------:R-:W3:Y:S01]  /*3fc0*/  LDL.LU R71, [R1+0x4] ;  /* 0x0000040001477983 */ /* 0x000ee20000300800 */
[----:B------:R-:W-:-:S02]  /*3fd0*/  IMAD.MOV.U32 R38, RZ, RZ, R22 ;  /* 0x000000ffff267224 */ /* 0x000fc400078e0016 */
[----:B------:R-:W-:Y:S01]  /*3fe0*/  IMAD.MOV.U32 R39, RZ, RZ, R27 ;  /* 0x000000ffff277224 */ /* 0x000fe200078e001b */
[----:B------:R-:W1:Y:S01]  /*3ff0*/  S2R R36, SR_TID.X ;  /* 0x0000000000247919 */ /* 0x000e620000002100 */
[----:B0-----:R-:W-:-:S03]  /*4000*/  IMAD.MOV.U32 R48, RZ, RZ, R75 ;  /* 0x000000ffff307224 */ /* 0x001fc600078e004b */
[----:B------:R-:W0:Y:S01]  /*4010*/  S2R R119, SR_TID.X ;  /* 0x0000000000777919 */ /* 0x000e220000002100 */
[----:B------:R-:W-:Y:S02]  /*4020*/  IMAD.MOV.U32 R59, RZ, RZ, R33 ;  /* 0x000000ffff3b7224 */ /* 0x000fe400078e0021 */
[----:B------:R-:W-:Y:S01]  /*4030*/  IMAD.MOV.U32 R46, RZ, RZ, R35 ;  /* 0x000000ffff2e7224 */ /* 0x000fe200078e0023 */
[----:B------:R-:W4:Y:S01]  /*4040*/  S2R R116, SR_CTAID.X ;  /* 0x0000000000747919 */ /* 0x000f220000002500 */
[----:B------:R-:W-:Y:S01]  /*4050*/  IMAD.MOV.U32 R57, RZ, RZ, R32 ;  /* 0x000000ffff397224 */ /* 0x000fe200078e0020 */
[----:B------:R-:W-:Y:S01]  /*4060*/  MOV R50, R34 ;  /* 0x0000002200327202 */ /* 0x000fe20000000f00 */
[----:B------:R-:W-:Y:S01]  /*4070*/  IMAD.MOV.U32 R22, RZ, RZ, R24 ;  /* 0x000000ffff167224 */ /* 0x000fe200078e0018 */
[C---:B-1----:R-:W-:Y:S02]  /*4080*/  LOP3.LUT R37, R36.reuse, 0x1c, RZ, 0xc0, !PT ;  /* 0x0000001c24257812 */ /* 0x042fe400078ec0ff */
[----:B------:R-:W-:-:S02]  /*4090*/  LOP3.LUT R36, R36, 0x1e0, RZ, 0xc0, !PT ;  /* 0x000001e024247812 */ /* 0x000fc400078ec0ff */
[----:B0-----:R-:W-:-:S03]  /*40a0*/  SHF.R.U32.HI R31, RZ, 0x1, R119 ;  /* 0x00000001ff1f7819 */ /* 0x001fc60000011677 */
[----:B------:R-:W-:Y:S01]  /*40b0*/  IMAD R40, R36, 0x2, R37 ;  /* 0x0000000224287824 */ /* 0x000fe200078e0225 */
[----:B------:R-:W0:Y:S01]  /*40c0*/  S2R R118, SR_CTAID.Y ;  /* 0x0000000000767919 */ /* 0x000e220000002600 */
[----:B------:R-:W-:Y:S01]  /*40d0*/  IMAD.MOV.U32 R36, RZ, RZ, R4 ;  /* 0x000000ffff247224 */ /* 0x000fe200078e0004 */
[C---:B------:R-:W-:Y:S02]  /*40e0*/  SHF.L.U32 R4, R119.reuse, 0x2, RZ ;  /* 0x0000000277047819 */ /* 0x040fe400000006ff */
[----:B------:R-:W-:Y:S02]  /*40f0*/  MOV R37, R7 ;  /* 0x0000000700257202 */ /* 0x000fe40000000f00 */
[----:B------:R-:W-:Y:S02]  /*4100*/  LOP3.LUT R35, R4, 0x3c0, RZ, 0xc0, !PT ;  /* 0x000003c004237812 */ /* 0x000fe400078ec0ff */
[----:B----4-:R-:W-:-:S05]  /*4110*/  PRMT R116, R119, 0x6540, R116 ;  /* 0x0000654077747816 */ /* 0x010fca0000000074 */
[----:B------:R-:W-:Y:S02]  /*4120*/  IMAD R24, R116, c[0x0][0x1c4], RZ ;  /* 0x0000710074187a24 */ /* 0x000fe400078e02ff */
[----:B0-----:R-:W-:-:S04]  /*4130*/  IMAD R7, R118, c[0x0][0x1c0], RZ ;  /* 0x0000700076077a24 */ /* 0x001fc800078e02ff */
[C---:B------:R-:W-:Y:S02]  /*4140*/  IMAD.SHL.U32 R4, R7.reuse, 0x2, RZ ;  /* 0x0000000207047824 */ /* 0x040fe400078e00ff */
[----:B------:R-:W-:Y:S02]  /*4150*/  IMAD.SHL.U32 R44, R40, 0x4, RZ ;  /* 0x00000004282c7824 */ /* 0x000fe400078e00ff */
[----:B------:R-:W-:Y:S01]  /*4160*/  IMAD.HI R40, R24, 0x2, RZ ;  /* 0x0000000218287827 */ /* 0x000fe200078e02ff */
[----:B------:R-:W0:Y:S03]  /*4170*/  S2R R92, SR_TID.X ;  /* 0x00000000005c7919 */ /* 0x000e260000002100 */
[----:B------:R-:W-:Y:S01]  /*4180*/  IMAD.HI R7, R7, 0x2, RZ ;  /* 0x0000000207077827 */ /* 0x000fe200078e02ff */
[----:B0-----:R-:W-:-:S04]  /*4190*/  SHF.R.U32.HI R92, RZ, 0x8, R92 ;  /* 0x00000008ff5c7819 */ /* 0x001fc8000001165c */
[----:B------:R-:W-:Y:S01]  /*41a0*/  SGXT.U32 R92, R92, 0x1 ;  /* 0x000000015c5c781a */ /* 0x000fe20000000000 */
[----:B--2---:R-:W-:Y:S02]  /*41b0*/  IMAD.MOV.U32 R41, RZ, RZ, R0 ;  /* 0x000000ffff297224 */ /* 0x004fe400078e0000 */
[----:B------:R-:W0:Y:S02]  /*41c0*/  S2R R0, SR_TID.X ;  /* 0x0000000000007919 */ /* 0x000e240000002100 */
[----:B------:R-:W-:Y:S02]  /*41d0*/  IMAD.MOV.U32 R95, RZ, RZ, R41 ;  /* 0x000000ffff5f7224 */ /* 0x000fe400078e0029 */
[----:B------:R-:W1:Y:S02]  /*41e0*/  S2R R41, SR_TID.X ;  /* 0x0000000000297919 */ /* 0x000e640000002100 */
[C---:B------:R-:W-:Y:S02]  /*41f0*/  FMUL R52, R95.reuse, 8388608 ;  /* 0x4b0000005f347820 */ /* 0x040fe40000400000 */
[----:B------:R-:W-:Y:S01]  /*4200*/  BAR.SYNC.DEFER_BLOCKING 0x0 ;  /* 0x0000000000007b1d */ /* 0x000fe20000010000 */
[----:B------:R-:W-:Y:S01]  /*4210*/  FSETP.GEU.AND P3, PT, R95, 1.175494350822287508e-38, PT ;  /* 0x008000005f00780b */ /* 0x000fe20003f6e000 */
[----:B0-----:R-:W-:-:S05]  /*4220*/  IMAD.SHL.U32 R0, R0, 0x8, RZ ;  /* 0x0000000800007824 */ /* 0x001fca00078e00ff */
[----:B------:R-:W-:Y:S01]  /*4230*/  LOP3.LUT R30, R0, 0x38, RZ, 0xc0, !PT ;  /* 0x00000038001e7812 */ /* 0x000fe200078ec0ff */
[----:B------:R-:W-:Y:S01]  /*4240*/  IMAD.SHL.U32 R0, R119, 0x400, RZ ;  /* 0x0000040077007824 */ /* 0x000fe200078e00ff */
[----:B-1----:R-:W-:-:S04]  /*4250*/  LOP3.LUT R41, R41, 0x3, RZ, 0xc0, !PT ;  /* 0x0000000329297812 */ /* 0x002fc800078ec0ff */
[----:B------:R-:W-:Y:S02]  /*4260*/  LOP3.LUT R33, R0, 0x6000, RZ, 0xc0, !PT ;  /* 0x0000600000217812 */ /* 0x000fe400078ec0ff */
[----:B------:R-:W-:Y:S02]  /*4270*/  LOP3.LUT R0, R31, 0x4, RZ, 0xc0, !PT ;  /* 0x000000041f007812 */ /* 0x000fe400078ec0ff */
[----:B------:R-:W-:Y:S02]  /*4280*/  FSETP.GT.AND P1, PT, |R95|, 8.50705917302346158658e+37, PT ;  /* 0x7e8000005f00780b */ /* 0x000fe40003f24200 */
[----:B------:R-:W-:Y:S01]  /*4290*/  IADD3 R0, R0, R30, R35 ;  /* 0x0000001e00007210 */ /* 0x000fe20007ffe023 */
[----:B------:R-:W-:Y:S01]  /*42a0*/  IMAD R35, R41, 0x20, R33 ;  /* 0x0000002029237824 */ /* 0x000fe200078e0221 */
[----:B------:R-:W-:Y:S02]  /*42b0*/  FSEL R52, R52, R95, !P3 ;  /* 0x0000005f34347208 */ /* 0x000fe40005800000 */
[----:B------:R-:W-:-:S02]  /*42c0*/  FSEL R33, RZ, -23, P3 ;  /* 0xc1b80000ff217808 */ /* 0x000fc40001800000 */
[----:B------:R-:W-:Y:S01]  /*42d0*/  FSETP.GEU.AND P3, PT, |R95|, 1.175494350822287508e-38, PT ;  /* 0x008000005f00780b */ /* 0x000fe20003f6e200 */
[C---:B---3--:R-:W-:Y:S01]  /*42e0*/  FMUL R32, R71.reuse, 8388608 ;  /* 0x4b00000047207820 */ /* 0x048fe20000400000 */
[----:B------:R-:W-:-:S03]  /*42f0*/  FSETP.GEU.AND P2, PT, R71, 1.175494350822287508e-38, PT ;  /* 0x008000004700780b */ /* 0x000fc60003f4e000 */
[----:B------:R-:W-:Y:S01]  /*4300*/  @P1 FMUL R95, R95, 0.25 ;  /* 0x3e8000005f5f1820 */ /* 0x000fe20000400000 */
[----:B------:R-:W-:Y:S02]  /*4310*/  FSEL R32, R32, R71, !P2 ;  /* 0x0000004720207208 */ /* 0x000fe40005000000 */
[----:B------:R-:W-:Y:S01]  /*4320*/  FSEL R34, RZ, -23, P2 ;  /* 0xc1b80000ff227808 */ /* 0x000fe20001000000 */
[----:B------:R-:W0:Y:S01]  /*4330*/  S2R R41, SR_TID.X ;  /* 0x0000000000297919 */ /* 0x000e220000002100 */
[----:B------:R-:W-:-:S03]  /*4340*/  FSETP.GT.AND P2, PT, |R71|, 8.50705917302346158658e+37, PT ;  /* 0x7e8000004700780b */ /* 0x000fc60003f44200 */
[----:B------:R-:W-:Y:S02]  /*4350*/  @!P3 FMUL R95, R95, 16777216 ;  /* 0x4b8000005f5fb820 */ /* 0x000fe40000400000 */
[----:B------:R-:W-:Y:S02]  /*4360*/  @P1 FMUL R46, R46, 0.25 ;  /* 0x3e8000002e2e1820 */ /* 0x000fe40000400000 */
[----:B------:R-:W-:Y:S02]  /*4370*/  @P1 FMUL R50, R50, 0.25 ;  /* 0x3e80000032321820 */ /* 0x000fe40000400000 */
[----:B------:R-:W-:Y:S01]  /*4380*/  @P1 FMUL R63, R63, 0.25 ;  /* 0x3e8000003f3f1820 */ /* 0x000fe20000400000 */
[----:B------:R-:W1:Y:S01]  /*4390*/  MUFU.RCP R95, R95 ;  /* 0x0000005f005f7308 */ /* 0x000e620000001000 */
[----:B------:R-:W-:Y:S02]  /*43a0*/  @P1 FMUL R62, R62, 0.25 ;  /* 0x3e8000003e3e1820 */ /* 0x000fe40000400000 */
[----:B------:R-:W-:-:S02]  /*43b0*/  @P1 FMUL R67, R67, 0.25 ;  /* 0x3e80000043431820 */ /* 0x000fc40000400000 */
[----:B------:R-:W-:Y:S02]  /*43c0*/  @P1 FMUL R66, R66, 0.25 ;  /* 0x3e80000042421820 */ /* 0x000fe40000400000 */
[----:B------:R-:W-:Y:S02]  /*43d0*/  @P1 FMUL R42, R42, 0.25 ;  /* 0x3e8000002a2a1820 */ /* 0x000fe40000400000 */
[----:B------:R-:W-:Y:S02]  /*43e0*/  @P1 FMUL R70, R70, 0.25 ;  /* 0x3e80000046461820 */ /* 0x000fe40000400000 */
[----:B------:R-:W-:Y:S02]  /*43f0*/  @P1 FMUL R48, R48, 0.25 ;  /* 0x3e80000030301820 */ /* 0x000fe40000400000 */
        /* <DEDUP_REMOVED lines=22> */
[----:B------:R-:W-:Y:S01]  /*4560*/  @P1 FMUL R6, R6, 0.25 ;  /* 0x3e80000006061820 */ /* 0x000fe20000400000 */
[C---:B------:R-:W-:Y:S01]  /*4570*/  FSETP.GEU.AND P1, PT, |R71|.reuse, 1.175494350822287508e-38, PT ;  /* 0x008000004700780b */ /* 0x040fe20003f2e200 */
[----:B------:R-:W-:Y:S02]  /*4580*/  @P2 FMUL R71, R71, 0.25 ;  /* 0x3e80000047472820 */ /* 0x000fe40000400000 */
[----:B------:R-:W-:Y:S02]  /*4590*/  IMAD.SHL.U32 R31, R24, 0x2, RZ ;  /* 0x00000002181f7824 */ /* 0x000fe400078e00ff */
[----:B------:R-:W-:-:S02]  /*45a0*/  @!P3 FMUL R70, R70, 16777216 ;  /* 0x4b8000004646b820 */ /* 0x000fc40000400000 */
[----:B------:R-:W-:Y:S01]  /*45b0*/  @!P3 FMUL R14, R14, 16777216 ;  /* 0x4b8000000e0eb820 */ /* 0x000fe20000400000 */
[----:B------:R-:W-:Y:S01]  /*45c0*/  IADD3 R75, R32, -0x3f3504f3, RZ ;  /* 0xc0cafb0d204b7810 */ /* 0x000fe20007ffe0ff */
[----:B-1----:R-:W-:Y:S01]  /*45d0*/  FMUL R45, R95, R70 ;  /* 0x000000465f2d7220 */ /* 0x002fe20000400000 */
[----:B------:R-:W-:-:S03]  /*45e0*/  IADD3 R4, P4, P5, R31, c[0x0][0x178], R4 ;  /* 0x00005e001f047a10 */ /* 0x000fc60007d9e004 */
[----:B------:R-:W-:Y:S01]  /*45f0*/  @!P1 FMUL R71, R71, 16777216 ;  /* 0x4b80000047479820 */ /* 0x000fe20000400000 */
[----:B------:R-:W-:Y:S01]  /*4600*/  SHF.L.U32 R31, R119, 0xc, RZ ;  /* 0x0000000c771f7819 */ /* 0x000fe200000006ff */
[----:B------:R-:W-:Y:S01]  /*4610*/  FMUL R70, R95, R14 ;  /* 0x0000000e5f467220 */ /* 0x000fe20000400000 */
[----:B------:R-:W-:Y:S01]  /*4620*/  LOP3.LUT R75, R75, 0xff800000, RZ, 0xc0, !PT ;  /* 0xff8000004b4b7812 */ /* 0x000fe200078ec0ff */
[----:B------:R-:W1:Y:S01]  /*4630*/  MUFU.RCP R14, R71 ;  /* 0x00000047000e7308 */ /* 0x000e620000001000 */
[----:B------:R-:W-:Y:S02]  /*4640*/  LOP3.LUT R31, R31, 0x6000, RZ, 0xc0, !PT ;  /* 0x000060001f1f7812 */ /* 0x000fe400078ec0ff */
[----:B0-----:R-:W-:Y:S01]  /*4650*/  LOP3.LUT R41, R41, 0x1ff, RZ, 0xc0, !PT ;  /* 0x000001ff29297812 */ /* 0x001fe200078ec0ff */
[----:B------:R-:W-:Y:S01]  /*4660*/  @!P3 FMUL R79, R79, 16777216 ;  /* 0x4b8000004f4fb820 */ /* 0x000fe20000400000 */
[----:B------:R-:W-:Y:S01]  /*4670*/  IADD3 R93, R52, -0x3f3504f3, RZ ;  /* 0xc0cafb0d345d7810 */ /* 0x000fe20007ffe0ff */
[----:B------:R-:W-:-:S02]  /*4680*/  @!P3 FMUL R46, R46, 16777216 ;  /* 0x4b8000002e2eb820 */ /* 0x000fc40000400000 */
[----:B------:R0:W-:Y:S01]  /*4690*/  I2F R27, R75 ;  /* 0x0000004b001b7306 */ /* 0x0001e20000201400 */
[----:B------:R-:W-:Y:S02]  /*46a0*/  @!P3 FMUL R62, R62, 16777216 ;  /* 0x4b8000003e3eb820 */ /* 0x000fe40000400000 */
[----:B------:R-:W-:Y:S02]  /*46b0*/  @P2 FMUL R59, R59, 0.25 ;  /* 0x3e8000003b3b2820 */ /* 0x000fe40000400000 */
[----:B------:R-:W-:Y:S01]  /*46c0*/  IMAD R56, R41, 0x10, R31 ;  /* 0x0000001029387824 */ /* 0x000fe200078e021f */
[----:B0-----:R-:W-:Y:S01]  /*46d0*/  IADD3 R75, R32, -R75, RZ ;  /* 0x8000004b204b7210 */ /* 0x001fe20007ffe0ff */
[----:B------:R-:W-:Y:S02]  /*46e0*/  @!P3 FMUL R74, R74, 16777216 ;  /* 0x4b8000004a4ab820 */ /* 0x000fe40000400000 */
[----:B------:R-:W-:Y:S02]  /*46f0*/  @!P3 FMUL R55, R55, 16777216 ;  /* 0x4b8000003737b820 */ /* 0x000fe40000400000 */
[----:B------:R-:W-:-:S02]  /*4700*/  @!P3 FMUL R23, R23, 16777216 ;  /* 0x4b8000001717b820 */ /* 0x000fc40000400000 */
[----:B------:R-:W-:Y:S01]  /*4710*/  @P2 FMUL R64, R64, 0.25 ;  /* 0x3e80000040402820 */ /* 0x000fe20000400000 */
[----:B------:R-:W-:Y:S01]  /*4720*/  LOP3.LUT R93, R93, 0xff800000, RZ, 0xc0, !PT ;  /* 0xff8000005d5d7812 */ /* 0x000fe200078ec0ff */
[----:B------:R-:W-:Y:S02]  /*4730*/  @!P3 FMUL R51, R51, 16777216 ;  /* 0x4b8000003333b820 */ /* 0x000fe40000400000 */
[----:B------:R-:W-:Y:S02]  /*4740*/  @!P3 FMUL R18, R18, 16777216 ;  /* 0x4b8000001212b820 */ /* 0x000fe40000400000 */
[----:B------:R-:W-:Y:S02]  /*4750*/  @!P3 FMUL R37, R37, 16777216 ;  /* 0x4b8000002525b820 */ /* 0x000fe40000400000 */
[----:B------:R-:W-:Y:S02]  /*4760*/  FMUL R41, R95, R79 ;  /* 0x0000004f5f297220 */ /* 0x000fe40000400000 */
[----:B------:R-:W-:-:S02]  /*4770*/  @P2 FMUL R69, R69, 0.25 ;  /* 0x3e80000045452820 */ /* 0x000fc40000400000 */
[----:B------:R-:W-:Y:S02]  /*4780*/  @!P3 FMUL R39, R39, 16777216 ;  /* 0x4b8000002727b820 */ /* 0x000fe40000400000 */
[----:B------:R-:W-:Y:S02]  /*4790*/  @!P3 FMUL R6, R6, 16777216 ;  /* 0x4b8000000606b820 */ /* 0x000fe40000400000 */
[----:B------:R-:W-:Y:S02]  /*47a0*/  FMUL R43, R95, R46 ;  /* 0x0000002e5f2b7220 */ /* 0x000fe40000400000 */
[----:B------:R-:W-:Y:S02]  /*47b0*/  IMAD.MOV.U32 R79, RZ, RZ, 0x3dc6b27f ;  /* 0x3dc6b27fff4f7424 */ /* 0x000fe400078e00ff */
[----:B------:R-:W-:Y:S02]  /*47c0*/  @P2 FMUL R84, R84, 0.25 ;  /* 0x3e80000054542820 */ /* 0x000fe40000400000 */
[----:B------:R-:W-:-:S02]  /*47d0*/  FADD R71, R75, -1 ;  /* 0xbf8000004b477421 */ /* 0x000fc40000000000 */
[----:B------:R-:W-:Y:S02]  /*47e0*/  FMUL R46, R95, R62 ;  /* 0x0000003e5f2e7220 */ /* 0x000fe40000400000 */
[----:B------:R-:W-:Y:S02]  /*47f0*/  @P2 FMUL R21, R21, 0.25 ;  /* 0x3e80000015152820 */ /* 0x000fe40000400000 */
[----:B------:R-:W-:Y:S02]  /*4800*/  @!P1 FMUL R59, R59, 16777216 ;  /* 0x4b8000003b3b9820 */ /* 0x000fe40000400000 */
[C---:B------:R-:W-:Y:S02]  /*4810*/  FMUL R47, R95.reuse, R74 ;  /* 0x0000004a5f2f7220 */ /* 0x040fe40000400000 */
[C---:B------:R-:W-:Y:S02]  /*4820*/  FMUL R58, R95.reuse, R55 ;  /* 0x000000375f3a7220 */ /* 0x040fe40000400000 */
[----:B------:R-:W-:-:S02]  /*4830*/  FMUL R62, R95, R23 ;  /* 0x000000175f3e7220 */ /* 0x000fc40000400000 */
[----:B------:R-:W-:Y:S02]  /*4840*/  @P2 FMUL R20, R20, 0.25 ;  /* 0x3e80000014142820 */ /* 0x000fe40000400000 */
[----:B------:R-:W-:Y:S02]  /*4850*/  @!P1 FMUL R64, R64, 16777216 ;  /* 0x4b80000040409820 */ /* 0x000fe40000400000 */
[C---:B------:R-:W-:Y:S02]  /*4860*/  FMUL R55, R95.reuse, R51 ;  /* 0x000000335f377220 */ /* 0x040fe40000400000 */
[C---:B------:R-:W-:Y:S02]  /*4870*/  FMUL R23, R95.reuse, R18 ;  /* 0x000000125f177220 */ /* 0x040fe40000400000 */
[----:B------:R-:W-:Y:S02]  /*4880*/  FMUL R74, R95, R37 ;  /* 0x000000255f4a7220 */ /* 0x000fe40000400000 */
[----:B------:R-:W-:-:S02]  /*4890*/  @P2 FMUL R16, R16, 0.25 ;  /* 0x3e80000010102820 */ /* 0x000fc40000400000 */
[----:B------:R-:W-:Y:S02]  /*48a0*/  @!P1 FMUL R69, R69, 16777216 ;  /* 0x4b80000045459820 */ /* 0x000fe40000400000 */
[C---:B------:R-:W-:Y:S02]  /*48b0*/  FMUL R51, R95.reuse, R39 ;  /* 0x000000275f337220 */ /* 0x040fe40000400000 */
[----:B------:R-:W-:Y:S02]  /*48c0*/  FMUL R37, R95, R6 ;  /* 0x000000065f257220 */ /* 0x000fe40000400000 */
[----:B------:R-:W-:Y:S02]  /*48d0*/  @P2 FMUL R9, R9, 0.25 ;  /* 0x3e80000009092820 */ /* 0x000fe40000400000 */
[----:B------:R-:W-:Y:S02]  /*48e0*/  @!P1 FMUL R84, R84, 16777216 ;  /* 0x4b80000054549820 */ /* 0x000fe40000400000 */
[----:B------:R-:W-:-:S02]  /*48f0*/  FFMA.FTZ R18, R71, R79, -0.16845393180847167969 ;  /* 0xbe2c7f3047127423 */ /* 0x000fc4000001004f */
[----:B------:R-:W-:Y:S02]  /*4900*/  @!P1 FMUL R21, R21, 16777216 ;  /* 0x4b80000015159820 */ /* 0x000fe40000400000 */
[----:B------:R-:W-:Y:S02]  /*4910*/  IMAD.IADD R6, R52, 0x1, -R93 ;  /* 0x0000000134067824 */ /* 0x000fe400078e0a5d */
[----:B-1----:R-:W-:Y:S02]  /*4920*/  FMUL R39, R14, R59 ;  /* 0x0000003b0e277220 */ /* 0x002fe40000400000 */
[----:B------:R-:W-:Y:S02]  /*4930*/  @!P1 FMUL R20, R20, 16777216 ;  /* 0x4b80000014149820 */ /* 0x000fe40000400000 */
[----:B------:R-:W-:Y:S02]  /*4940*/  FMUL R59, R14, R64 ;  /* 0x000000400e3b7220 */ /* 0x000fe40000400000 */
[----:B------:R-:W-:-:S02]  /*4950*/  @!P1 FMUL R16, R16, 16777216 ;  /* 0x4b80000010109820 */ /* 0x000fc40000400000 */
[C---:B------:R-:W-:Y:S02]  /*4960*/  FMUL R64, R14.reuse, R69 ;  /* 0x000000450e407220 */ /* 0x040fe40000400000 */
[----:B------:R-:W-:Y:S02]  /*4970*/  @!P1 FMUL R9, R9, 16777216 ;  /* 0x4b80000009099820 */ /* 0x000fe40000400000 */
[----:B------:R-:W-:Y:S02]  /*4980*/  FMUL R69, R14, R84 ;  /* 0x000000540e457220 */ /* 0x000fe40000400000 */
[----:B------:R-:W-:Y:S02]  /*4990*/  FFMA.FTZ R18, R71, R18, 0.1716887056827545166 ;  /* 0x3e2fcf2a47127423 */ /* 0x000fe40000010012 */
[----:B------:R-:W-:Y:S02]  /*49a0*/  FADD R6, R6, -1 ;  /* 0xbf80000006067421 */ /* 0x000fe40000000000 */
[----:B------:R-:W-:-:S02]  /*49b0*/  FMUL R84, R14, R21 ;  /* 0x000000150e547220 */ /* 0x000fc40000400000 */
[C---:B------:R-:W-:Y:S02]  /*49c0*/  FMUL R21, R14.reuse, R20 ;  /* 0x000000140e157220 */ /* 0x040fe40000400000 */
[C---:B------:R-:W-:Y:S02]  /*49d0*/  FMUL R20, R14.reuse, R16 ;  /* 0x000000100e147220 */ /* 0x040fe40000400000 */
[C---:B------:R-:W-:Y:S02]  /*49e0*/  FFMA.FTZ R18, R71.reuse, R18, -0.17900948226451873779 ;  /* 0xbe374e4347127423 */ /* 0x040fe40000010012 */
[----:B------:R-:W-:Y:S02]  /*49f0*/  FMUL R16, R14, R9 ;  /* 0x000000090e107220 */ /* 0x000fe40000400000 */
[----:B------:R-:W-:Y:S02]  /*4a00*/  FFMA.FTZ R9, R6, R79, -0.16845393180847167969 ;  /* 0xbe2c7f3006097423 */ /* 0x000fe4000001004f */
[----:B------:R-:W-:-:S02]  /*4a10*/  FFMA.FTZ R18, R71, R18, 0.20512372255325317383 ;  /* 0x3e520bf447127423 */ /* 0x000fc40000010012 */
[C---:B------:R-:W-:Y:S02]  /*4a20*/  FFMA.FTZ R9, R6.reuse, R9, 0.1716887056827545166 ;  /* 0x3e2fcf2a06097423 */ /* 0x040fe40000010009 */
[----:B------:R-:W-:Y:S02]  /*4a30*/  FFMA.FTZ R18, R71, R18, -0.24046532809734344482 ;  /* 0xbe763c8b47127423 */ /* 0x000fe40000010012 */
[----:B------:R-:W-:Y:S02]  /*4a40*/  @P2 FMUL R29, R29, 0.25 ;  /* 0x3e8000001d1d2820 */ /* 0x000fe40000400000 */
[----:B------:R-:W-:Y:S02]  /*4a50*/  FFMA.FTZ R9, R6, R9, -0.17900948226451873779 ;  /* 0xbe374e4306097423 */ /* 0x000fe40000010009 */
[----:B------:R-:W-:Y:S02]  /*4a60*/  @P2 FMUL R8, R8, 0.25 ;  /* 0x3e80000008082820 */ /* 0x000fe40000400000 */
[----:B------:R-:W-:Y:S01]  /*4a70*/  @P2 FMUL R36, R36, 0.25 ;  /* 0x3e80000024242820 */ /* 0x000fe20000400000 */
[----:B------:R-:W0:Y:S01]  /*4a80*/  I2F R30, R93 ;  /* 0x0000005d001e7306 */ /* 0x000e220000201400 */
[----:B------:R-:W-:-:S02]  /*4a90*/  @!P3 FMUL R82, R82, 16777216 ;  /* 0x4b8000005252b820 */ /* 0x000fc40000400000 */
[----:B------:R-:W-:Y:S02]  /*4aa0*/  FFMA.FTZ R18, R71, R18, 0.28857114911079406738 ;  /* 0x3e93bf9947127423 */ /* 0x000fe40000010012 */
[----:B------:R-:W-:Y:S02]  /*4ab0*/  @P2 FMUL R13, R13, 0.25 ;  /* 0x3e8000000d0d2820 */ /* 0x000fe40000400000 */
[----:B------:R-:W-:Y:S02]  /*4ac0*/  @!P1 FMUL R29, R29, 16777216 ;  /* 0x4b8000001d1d9820 */ /* 0x000fe40000400000 */
[----:B------:R-:W-:Y:S02]  /*4ad0*/  FFMA.FTZ R9, R6, R9, 0.20512372255325317383 ;  /* 0x3e520bf406097423 */ /* 0x000fe40000010009 */
[----:B------:R-:W-:Y:S02]  /*4ae0*/  @P2 FMUL R12, R12, 0.25 ;  /* 0x3e8000000c0c2820 */ /* 0x000fe40000400000 */
[----:B------:R-:W-:-:S02]  /*4af0*/  @!P1 FMUL R8, R8, 16777216 ;  /* 0x4b80000008089820 */ /* 0x000fc40000400000 */
[----:B------:R-:W-:Y:S02]  /*4b00*/  @!P1 FMUL R36, R36, 16777216 ;  /* 0x4b80000024249820 */ /* 0x000fe40000400000 */
[----:B------:R-:W-:Y:S02]  /*4b10*/  @!P3 FMUL R86, R86, 16777216 ;  /* 0x4b8000005656b820 */ /* 0x000fe40000400000 */
[----:B------:R-:W-:Y:S02]  /*4b20*/  FMUL R53, R95, R82 ;  /* 0x000000525f357220 */ /* 0x000fe40000400000 */
[----:B------:R-:W-:Y:S02]  /*4b30*/  FFMA.FTZ R18, R71, R18, -0.36067417263984680176 ;  /* 0xbeb8aa4947127423 */ /* 0x000fe40000010012 */
[----:B------:R-:W-:Y:S02]  /*4b40*/  @!P1 FMUL R13, R13, 16777216 ;  /* 0x4b8000000d0d9820 */ /* 0x000fe40000400000 */
[----:B------:R-:W-:-:S02]  /*4b50*/  FMUL R82, R14, R29 ;  /* 0x0000001d0e527220 */ /* 0x000fc40000400000 */
[----:B------:R-:W-:Y:S02]  /*4b60*/  FFMA.FTZ R9, R6, R9, -0.24046532809734344482 ;  /* 0xbe763c8b06097423 */ /* 0x000fe40000010009 */
[----:B------:R-:W-:Y:S02]  /*4b70*/  @!P1 FMUL R12, R12, 16777216 ;  /* 0x4b8000000c0c9820 */ /* 0x000fe40000400000 */
[C---:B------:R-:W-:Y:S02]  /*4b80*/  FMUL R8, R14.reuse, R8 ;  /* 0x000000080e087220 */ /* 0x040fe40000400000 */
[----:B------:R-:W-:Y:S02]  /*4b90*/  FMUL R29, R14, R36 ;  /* 0x000000240e1d7220 */ /* 0x000fe40000400000 */
[----:B------:R-:W-:Y:S02]  /*4ba0*/  FMUL R54, R95, R86 ;  /* 0x000000565f367220 */ /* 0x000fe40000400000 */
[----:B------:R-:W-:-:S02]  /*4bb0*/  FFMA.FTZ R18, R71, R18, 0.48089820146560668945 ;  /* 0x3ef6384a47127423 */ /* 0x000fc40000010012 */
[----:B------:R-:W-:Y:S02]  /*4bc0*/  FMUL R86, R14, R13 ;  /* 0x0000000d0e567220 */ /* 0x000fe40000400000 */
[----:B------:R-:W-:Y:S02]  /*4bd0*/  FFMA.FTZ R9, R6, R9, 0.28857114911079406738 ;  /* 0x3e93bf9906097423 */ /* 0x000fe40000010009 */
[----:B------:R-:W-:Y:S01]  /*4be0*/  FMUL R13, R14, R12 ;  /* 0x0000000c0e0d7220 */ /* 0x000fe20000400000 */
[----:B------:R-:W-:Y:S01]  /*4bf0*/  F2FP.PACK_AB R12, R8, R29 ;  /* 0x0000001d080c723e */ /* 0x000fe200000000ff */
[----:B------:R-:W-:Y:S02]  /*4c00*/  @P2 FMUL R22, R22, 0.25 ;  /* 0x3e80000016162820 */ /* 0x000fe40000400000 */
[----:B------:R-:W-:Y:S02]  /*4c10*/  @P2 FMUL R5, R5, 0.25 ;  /* 0x3e80000005052820 */ /* 0x000fe40000400000 */
[----:B------:R-:W-:-:S02]  /*4c20*/  FFMA.FTZ R8, R71, R18, -0.72134751081466674805 ;  /* 0xbf38aa3b47087423 */ /* 0x000fc40000010012 */
[----:B------:R-:W-:Y:S02]  /*4c30*/  @P2 FMUL R61, R61, 0.25 ;  /* 0x3e8000003d3d2820 */ /* 0x000fe40000400000 */
[----:B------:R-:W-:Y:S02]  /*4c40*/  @P2 FMUL R89, R89, 0.25 ;  /* 0x3e80000059592820 */ /* 0x000fe40000400000 */
[----:B------:R-:W-:Y:S02]  /*4c50*/  @P2 FMUL R88, R88, 0.25 ;  /* 0x3e80000058582820 */ /* 0x000fe40000400000 */
[----:B------:R-:W-:Y:S02]  /*4c60*/  @P2 FMUL R28, R28, 0.25 ;  /* 0x3e8000001c1c2820 */ /* 0x000fe40000400000 */
[----:B------:R-:W-:Y:S02]  /*4c70*/  @P2 FMUL R25, R25, 0.25 ;  /* 0x3e80000019192820 */ /* 0x000fe40000400000 */
[----:B------:R-:W-:-:S02]  /*4c80*/  @P2 FMUL R17, R17, 0.25 ;  /* 0x3e80000011112820 */ /* 0x000fc40000400000 */
[----:B------:R-:W-:Y:S02]  /*4c90*/  FFMA.FTZ R9, R6, R9, -0.36067417263984680176 ;  /* 0xbeb8aa4906097423 */ /* 0x000fe40000010009 */
[----:B------:R-:W-:Y:S02]  /*4ca0*/  @!P3 FMUL R66, R66, 16777216 ;  /* 0x4b8000004242b820 */ /* 0x000fe40000400000 */
[----:B------:R-:W-:Y:S02]  /*4cb0*/  @P2 FMUL R76, R76, 0.25 ;  /* 0x3e8000004c4c2820 */ /* 0x000fe40000400000 */
[----:B------:R-:W-:Y:S02]  /*4cc0*/  @!P3 FMUL R63, R63, 16777216 ;  /* 0x4b8000003f3fb820 */ /* 0x000fe40000400000 */
[----:B------:R-:W-:Y:S02]  /*4cd0*/  @!P3 FMUL R67, R67, 16777216 ;  /* 0x4b8000004343b820 */ /* 0x000fe40000400000 */
[----:B------:R-:W-:-:S02]  /*4ce0*/  @!P3 FMUL R38, R38, 16777216 ;  /* 0x4b8000002626b820 */ /* 0x000fc40000400000 */
        /* <DEDUP_REMOVED lines=10> */
[----:B------:R-:W-:Y:S02]  /*4d90*/  @!P1 FMUL R22, R22, 16777216 ;  /* 0x4b80000016169820 */ /* 0x000fe40000400000 */
[----:B------:R-:W-:-:S02]  /*4da0*/  @!P1 FMUL R5, R5, 16777216 ;  /* 0x4b80000005059820 */ /* 0x000fc40000400000 */
[----:B------:R-:W-:Y:S02]  /*4db0*/  @!P3 FMUL R26, R26, 16777216 ;  /* 0x4b8000001a1ab820 */ /* 0x000fe40000400000 */
[----:B------:R-:W-:Y:S02]  /*4dc0*/  @!P3 FMUL R19, R19, 16777216 ;  /* 0x4b8000001313b820 */ /* 0x000fe40000400000 */
[----:B------:R-:W-:Y:S02]  /*4dd0*/  @!P3 FMUL R15, R15, 16777216 ;  /* 0x4b8000000f0fb820 */ /* 0x000fe40000400000 */
[----:B------:R-:W-:Y:S02]  /*4de0*/  @!P3 FMUL R11, R11, 16777216 ;  /* 0x4b8000000b0bb820 */ /* 0x000fe40000400000 */
[----:B------:R-:W-:Y:S02]  /*4df0*/  @!P3 FMUL R10, R10, 16777216 ;  /* 0x4b8000000a0ab820 */ /* 0x000fe40000400000 */
[----:B------:R-:W-:Y:S01]  /*4e00*/  FMUL R8, R71, R8 ;  /* 0x0000000847087220 */ /* 0x000fe20000400000 */
[----:B------:R-:W-:Y:S01]  /*4e10*/  LOP3.LUT R24, R35, R44, RZ, 0x3c, !PT ;  /* 0x0000002c23187212 */ /* 0x000fe200078e3cff */
[----:B0-----:R-:W-:-:S02]  /*4e20*/  FFMA.FTZ R33, R30, 1.1920928955078125e-07, R33 ;  /* 0x340000001e217823 */ /* 0x001fc40000010021 */
[----:B------:R-:W-:Y:S02]  /*4e30*/  @!P3 FMUL R50, R50, 16777216 ;  /* 0x4b8000003232b820 */ /* 0x000fe40000400000 */
[----:B------:R-:W-:Y:S02]  /*4e40*/  @!P3 FMUL R91, R91, 16777216 ;  /* 0x4b8000005b5bb820 */ /* 0x000fe40000400000 */
[----:B------:R-:W-:Y:S02]  /*4e50*/  @!P3 FMUL R90, R90, 16777216 ;  /* 0x4b8000005a5ab820 */ /* 0x000fe40000400000 */
[----:B------:R-:W-:Y:S02]  /*4e60*/  @!P1 FMUL R61, R61, 16777216 ;  /* 0x4b8000003d3d9820 */ /* 0x000fe40000400000 */
[----:B------:R-:W-:Y:S02]  /*4e70*/  @!P1 FMUL R89, R89, 16777216 ;  /* 0x4b80000059599820 */ /* 0x000fe40000400000 */
[----:B------:R-:W-:-:S02]  /*4e80*/  @!P1 FMUL R88, R88, 16777216 ;  /* 0x4b80000058589820 */ /* 0x000fc40000400000 */
[----:B------:R-:W-:Y:S02]  /*4e90*/  @!P1 FMUL R28, R28, 16777216 ;  /* 0x4b8000001c1c9820 */ /* 0x000fe40000400000 */
[----:B------:R-:W-:Y:S02]  /*4ea0*/  @!P1 FMUL R25, R25, 16777216 ;  /* 0x4b80000019199820 */ /* 0x000fe40000400000 */
[----:B------:R-:W-:Y:S02]  /*4eb0*/  @!P1 FMUL R17, R17, 16777216 ;  /* 0x4b80000011119820 */ /* 0x000fe40000400000 */
[----:B------:R-:W-:Y:S02]  /*4ec0*/  FFMA.FTZ R9, R6, R9, 0.48089820146560668945 ;  /* 0x3ef6384a06097423 */ /* 0x000fe40000010009 */
[----:B------:R-:W-:Y:S02]  /*4ed0*/  FFMA.FTZ R34, R27, 1.1920928955078125e-07, R34 ;  /* 0x340000001b227823 */ /* 0x000fe40000010022 */
[----:B------:R-:W-:-:S02]  /*4ee0*/  @!P3 FMUL R78, R78, 16777216 ;  /* 0x4b8000004e4eb820 */ /* 0x000fc40000400000 */
[C---:B------:R-:W-:Y:S02]  /*4ef0*/  FMUL R30, R95.reuse, R66 ;  /* 0x000000425f1e7220 */ /* 0x040fe40000400000 */
[----:B------:R-:W-:Y:S02]  /*4f00*/  @!P1 FMUL R76, R76, 16777216 ;  /* 0x4b8000004c4c9820 */ /* 0x000fe40000400000 */
[C---:B------:R-:W-:Y:S02]  /*4f10*/  FMUL R44, R95.reuse, R63 ;  /* 0x0000003f5f2c7220 */ /* 0x040fe40000400000 */
[C---:B------:R-:W-:Y:S02]  /*4f20*/  FMUL R27, R95.reuse, R67 ;  /* 0x000000435f1b7220 */ /* 0x040fe40000400000 */
[----:B------:R-:W-:Y:S02]  /*4f30*/  FMUL R66, R95, R38 ;  /* 0x000000265f427220 */ /* 0x000fe40000400000 */
[----:B------:R-:W-:-:S02]  /*4f40*/  @!P1 FMUL R57, R57, 16777216 ;  /* 0x4b80000039399820 */ /* 0x000fc40000400000 */
        /* <DEDUP_REMOVED lines=9> */
[C---:B------:R-:W-:Y:S02]  /*4fe0*/  FMUL R22, R14.reuse, R22 ;  /* 0x000000160e167220 */ /* 0x040fe40000400000 */
[----:B------:R-:W-:Y:S02]  /*4ff0*/  FMUL R5, R14, R5 ;  /* 0x000000050e057220 */ /* 0x000fe40000400000 */
[----:B------:R-:W-:-:S02]  /*5000*/  FMUL R63, R95, R26 ;  /* 0x0000001a5f3f7220 */ /* 0x000fc40000400000 */
[C---:B------:R-:W-:Y:S02]  /*5010*/  FMUL R38, R95.reuse, R19 ;  /* 0x000000135f267220 */ /* 0x040fe40000400000 */
[C---:B------:R-:W-:Y:S02]  /*5020*/  FMUL R67, R95.reuse, R15 ;  /* 0x0000000f5f437220 */ /* 0x040fe40000400000 */
[C---:B------:R-:W-:Y:S02]  /*5030*/  FMUL R11, R95.reuse, R11 ;  /* 0x0000000b5f0b7220 */ /* 0x040fe40000400000 */
[----:B------:R-:W-:Y:S02]  /*5040*/  FMUL R10, R95, R10 ;  /* 0x0000000a5f0a7220 */ /* 0x000fe40000400000 */
[----:B------:R-:W-:Y:S02]  /*5050*/  FMUL R8, R71, R8 ;  /* 0x0000000847087220 */ /* 0x000fe40000400000 */
[----:B------:R-:W-:-:S02]  /*5060*/  FMUL R31, R95, R50 ;  /* 0x000000325f1f7220 */ /* 0x000fc40000400000 */
[C---:B------:R-:W-:Y:S02]  /*5070*/  FMUL R35, R95.reuse, R91 ;  /* 0x0000005b5f237220 */ /* 0x040fe40000400000 */
[----:B------:R-:W-:Y:S02]  /*5080*/  FMUL R90, R95, R90 ;  /* 0x0000005a5f5a7220 */ /* 0x000fe40000400000 */
[C---:B------:R-:W-:Y:S02]  /*5090*/  FMUL R26, R14.reuse, R61 ;  /* 0x0000003d0e1a7220 */ /* 0x040fe40000400000 */
[C---:B------:R-:W-:Y:S02]  /*50a0*/  FMUL R19, R14.reuse, R89 ;  /* 0x000000590e137220 */ /* 0x040fe40000400000 */
[C---:B------:R-:W-:Y:S02]  /*50b0*/  FMUL R15, R14.reuse, R88 ;  /* 0x000000580e0f7220 */ /* 0x040fe40000400000 */
[----:B------:R-:W-:-:S02]  /*50c0*/  FMUL R28, R14, R28 ;  /* 0x0000001c0e1c7220 */ /* 0x000fc40000400000 */
[C---:B------:R-:W-:Y:S02]  /*50d0*/  FMUL R25, R14.reuse, R25 ;  /* 0x000000190e197220 */ /* 0x040fe40000400000 */
[----:B------:R-:W-:Y:S02]  /*50e0*/  FMUL R17, R14, R17 ;  /* 0x000000110e117220 */ /* 0x000fe40000400000 */
[----:B------:R-:W-:Y:S02]  /*50f0*/  FFMA.FTZ R9, R6, R9, -0.72134751081466674805 ;  /* 0xbf38aa3b06097423 */ /* 0x000fe40000010009 */
[----:B------:R-:W-:Y:S02]  /*5100*/  FMUL R50, R95, R78 ;  /* 0x0000004e5f327220 */ /* 0x000fe40000400000 */
[----:B------:R-:W-:Y:S01]  /*5110*/  FMUL R61, R14, R76 ;  /* 0x0000004c0e3d7220 */ /* 0x000fe20000400000 */
[----:B------:R-:W-:Y:S01]  /*5120*/  F2FP.PACK_AB R16, R16, R5 ;  /* 0x000000051010723e */ /* 0x000fe200000000ff */
[----:B------:R-:W-:Y:S01]  /*5130*/  FMUL R57, R14, R57 ;  /* 0x000000390e397220 */ /* 0x000fe20000400000 */
[----:B------:R-:W-:Y:S01]  /*5140*/  F2FP.PACK_AB R13, R20, R13 ;  /* 0x0000000d140d723e */ /* 0x000fe200000000ff */
[----:B------:R-:W-:-:S02]  /*5150*/  FMUL R60, R14, R60 ;  /* 0x0000003c0e3c7220 */ /* 0x000fc40000400000 */
[C---:B------:R-:W-:Y:S02]  /*5160*/  FMUL R65, R14.reuse, R65 ;  /* 0x000000410e417220 */ /* 0x040fe40000400000 */
[C---:B------:R-:W-:Y:S02]  /*5170*/  FMUL R68, R14.reuse, R68 ;  /* 0x000000440e447220 */ /* 0x040fe40000400000 */
[C---:B------:R-:W-:Y:S02]  /*5180*/  FMUL R73, R14.reuse, R73 ;  /* 0x000000490e497220 */ /* 0x040fe40000400000 */
[C---:B------:R-:W-:Y:S02]  /*5190*/  FMUL R72, R14.reuse, R72 ;  /* 0x000000480e487220 */ /* 0x040fe40000400000 */
[C---:B------:R-:W-:Y:S02]  /*51a0*/  FMUL R78, R14.reuse, R77 ;  /* 0x0000004d0e4e7220 */ /* 0x040fe40000400000 */
[----:B------:R-:W-:-:S02]  /*51b0*/  FMUL R81, R14, R81 ;  /* 0x000000510e517220 */ /* 0x000fc40000400000 */
[C---:B------:R-:W-:Y:S02]  /*51c0*/  FMUL R80, R14.reuse, R80 ;  /* 0x000000500e507220 */ /* 0x040fe40000400000 */
[----:B------:R-:W-:Y:S01]  /*51d0*/  FMUL R76, R14, R85 ;  /* 0x000000550e4c7220 */ /* 0x000fe20000400000 */
[----:B------:R-:W-:Y:S01]  /*51e0*/  F2FP.PACK_AB R14, R22, R21 ;  /* 0x00000015160e723e */ /* 0x000fe200000000ff */
[----:B------:R-:W-:Y:S01]  /*51f0*/  FFMA.FTZ R71, R71, 1.4426950216293334961, R8 ;  /* 0x3fb8aa3b47477823 */ /* 0x000fe20000010008 */
[----:B------:R-:W-:Y:S01]  /*5200*/  F2FP.PACK_AB R20, R10, R37 ;  /* 0x000000250a14723e */ /* 0x000fe200000000ff */
[----:B------:R-:W-:Y:S01]  /*5210*/  FMUL R5, R6, R9 ;  /* 0x0000000906057220 */ /* 0x000fe20000400000 */
[----:B------:R-:W-:Y:S02]  /*5220*/  F2FP.PACK_AB R8, R11, R74 ;  /* 0x0000004a0b08723e */ /* 0x000fe400000000ff */
[----:B------:R-:W-:Y:S02]  /*5230*/  F2FP.PACK_AB R21, R23, R70 ;  /* 0x000000461715723e */ /* 0x000fe400000000ff */
[----:B------:R-:W-:-:S02]  /*5240*/  F2FP.PACK_AB R17, R17, R86 ;  /* 0x000000561111723e */ /* 0x000fc400000000ff */
[----:B------:R-:W-:Y:S02]  /*5250*/  F2FP.PACK_AB R18, R25, R84 ;  /* 0x000000541912723e */ /* 0x000fe400000000ff */
[----:B------:R-:W-:Y:S02]  /*5260*/  F2FP.PACK_AB R15, R15, R28 ;  /* 0x0000001c0f0f723e */ /* 0x000fe400000000ff */
[----:B------:R-:W-:Y:S02]  /*5270*/  F2FP.PACK_AB R19, R19, R82 ;  /* 0x000000521313723e */ /* 0x000fe400000000ff */
[----:B------:R-:W-:Y:S02]  /*5280*/  F2FP.PACK_AB R22, R63, R66 ;  /* 0x000000423f16723e */ /* 0x000fe400000000ff */
[----:B------:R-:W-:Y:S02]  /*5290*/  F2FP.PACK_AB R23, R90, R55 ;  /* 0x000000375a17723e */ /* 0x000fe400000000ff */
[----:B------:R-:W-:-:S02]  /*52a0*/  F2FP.PACK_AB R9, R38, R67 ;  /* 0x000000432609723e */ /* 0x000fc400000000ff */
[----:B------:R-:W-:Y:S02]  /*52b0*/  F2FP.PACK_AB R10, R51, R62 ;  /* 0x0000003e330a723e */ /* 0x000fe400000000ff */
[----:B------:R-:W-:Y:S01]  /*52c0*/  F2FP.PACK_AB R11, R35, R58 ;  /* 0x0000003a230b723e */ /* 0x000fe200000000ff */
[----:B------:R0:W-:Y:S01]  /*52d0*/  STS.128 [R24], R12 ;  /* 0x0000000c18007388 */ /* 0x0001e20000000c00 */
[----:B------:R-:W-:-:S03]  /*52e0*/  ISETP.GE.U32.AND P2, PT, R32, 0x7f800000, PT ;  /* 0x7f8000002000780c */ /* 0x000fc60003f46070 */
[----:B------:R-:W-:Y:S04]  /*52f0*/  STS.128 [R24+0x1000], R16 ;  /* 0x0010001018007388 */ /* 0x000fe80000000c00 */
[----:B------:R-:W-:Y:S04]  /*5300*/  STS.128 [R24+0x80], R20 ;  /* 0x0000801418007388 */ /* 0x000fe80000000c00 */
[----:B------:R-:W-:Y:S04]  /*5310*/  STS.128 [R24+0x1080], R8 ;  /* 0x0010800818007388 */ /* 0x000fe80000000c00 */
[----:B------:R-:W-:Y:S01]  /*5320*/  BAR.SYNC.DEFER_BLOCKING 0x0 ;  /* 0x0000000000007b1d */ /* 0x000fe20000010000 */
[----:B------:R-:W-:-:S02]  /*5330*/  @!P3 FMUL R42, R42, 16777216 ;  /* 0x4b8000002a2ab820 */ /* 0x000fc40000400000 */
[----:B------:R-:W-:Y:S02]  /*5340*/  @!P3 FMUL R48, R48, 16777216 ;  /* 0x4b8000003030b820 */ /* 0x000fe40000400000 */
[----:B------:R-:W-:Y:S02]  /*5350*/  @!P3 FMUL R83, R83, 16777216 ;  /* 0x4b8000005353b820 */ /* 0x000fe40000400000 */
[----:B------:R-:W-:Y:S01]  /*5360*/  @!P3 FMUL R87, R87, 16777216 ;  /* 0x4b8000005757b820 */ /* 0x000fe20000400000 */
[----:B------:R-:W-:Y:S01]  /*5370*/  ISETP.GE.U32.AND P3, PT, R52, 0x7f800000, PT ;  /* 0x7f8000003400780c */ /* 0x000fe20003f66070 */
[C---:B------:R-:W-:Y:S02]  /*5380*/  FMUL R5, R6.reuse, R5 ;  /* 0x0000000506057220 */ /* 0x040fe40000400000 */
[----:B0-----:R-:W-:Y:S02]  /*5390*/  @P2 IMAD.MOV.U32 R13, RZ, RZ, 0x7f800000 ;  /* 0x7f800000ff0d2424 */ /* 0x001fe400078e00ff */
[----:B------:R-:W-:-:S02]  /*53a0*/  FFMA.FTZ R12, R6, 1.4426950216293334961, R5 ;  /* 0x3fb8aa3b060c7823 */ /* 0x000fc40000010005 */
[----:B------:R-:W-:Y:S02]  /*53b0*/  FADD R6, R34, R71 ;  /* 0x0000004722067221 */ /* 0x000fe40000000000 */
[----:B------:R-:W-:Y:S01]  /*53c0*/  @P2 FFMA.FTZ R6, R32, R13, +INF ;  /* 0x7f80000020062423 */ /* 0x000fe2000001000d */
[C---:B------:R-:W-:Y:S02]  /*53d0*/  LOP3.LUT R55, R56.reuse, 0x20, RZ, 0x3c, !PT ;  /* 0x0000002038377812 */ /* 0x040fe400078e3cff */
[C---:B------:R-:W-:Y:S01]  /*53e0*/  LOP3.LUT R51, R56.reuse, 0x40, RZ, 0x3c, !PT ;  /* 0x0000004038337812 */ /* 0x040fe200078e3cff */
[----:B------:R-:W-:Y:S01]  /*53f0*/  @P3 IMAD.MOV.U32 R13, RZ, RZ, 0x7f800000 ;  /* 0x7f800000ff0d3424 */ /* 0x000fe200078e00ff */
[----:B------:R-:W-:Y:S01]  /*5400*/  LOP3.LUT R25, R56, 0x60, RZ, 0x3c, !PT ;  /* 0x0000006038197812 */ /* 0x000fe200078e3cff */
[----:B------:R-:W-:Y:S01]  /*5410*/  FADD R5, R33, R12 ;  /* 0x0000000c21057221 */ /* 0x000fe20000000000 */
[----:B------:R-:W0:Y:S01]  /*5420*/  LDS.128 R16, [R56] ;  /* 0x0000000038107984 */ /* 0x000e220000000c00 */
[----:B------:R-:W-:-:S03]  /*5430*/  @P3 FFMA.FTZ R5, R52, R13, +INF ;  /* 0x7f80000034053423 */ /* 0x000fc6000001000d */
[----:B------:R-:W1:Y:S04]  /*5440*/  LDS.128 R8, [R55] ;  /* 0x0000000037087984 */ /* 0x000e680000000c00 */
[----:B------:R-:W2:Y:S04]  /*5450*/  LDS.128 R20, [R51] ;  /* 0x0000000033147984 */ /* 0x000ea80000000c00 */
[----:B------:R-:W3:Y:S01]  /*5460*/  LDS.128 R12, [R25] ;  /* 0x00000000190c7984 */ /* 0x000ee20000000c00 */
[----:B------:R-:W-:Y:S02]  /*5470*/  F2FP.PACK_AB R39, R39, R26 ;  /* 0x0000001a2727723e */ /* 0x000fe400000000ff */
[----:B------:R-:W-:Y:S01]  /*5480*/  F2FP.PACK_AB R28, R53, R54 ;  /* 0x00000036351c723e */ /* 0x000fe200000000ff */
[----:B------:R-:W-:Y:S01]  /*5490*/  IMAD R53, R92, c[0x0][0x1c8], RZ ;  /* 0x000072005c357a24 */ /* 0x000fe200078e02ff */
[----:B------:R-:W-:Y:S01]  /*54a0*/  MOV R26, c[0x0][0x1c8] ;  /* 0x00007200001a7a02 */ /* 0x000fe20000000f00 */
[----:B------:R-:W-:Y:S01]  /*54b0*/  FMUL R42, R95, R42 ;  /* 0x0000002a5f2a7220 */ /* 0x000fe20000400000 */
[----:B------:R-:W-:-:S03]  /*54c0*/  F2FP.PACK_AB R29, R47, R50 ;  /* 0x000000322f1d723e */ /* 0x000fc600000000ff */
[----:B------:R-:W-:Y:S01]  /*54d0*/  IMAD R47, R26, 0x2, R53 ;  /* 0x000000021a2f7824 */ /* 0x000fe200078e0235 */
[----:B------:R-:W-:Y:S01]  /*54e0*/  IADD3.X R7, R40, c[0x0][0x17c], R7, P4, P5 ;  /* 0x00005f0028077a10 */ /* 0x000fe200027ea407 */
[----:B------:R-:W-:Y:S01]  /*54f0*/  FMUL R48, R95, R48 ;  /* 0x000000305f307220 */ /* 0x000fe20000400000 */
[----:B------:R-:W-:Y:S01]  /*5500*/  F2FP.PACK_AB R36, R81, R76 ;  /* 0x0000004c5124723e */ /* 0x000fe200000000ff */
[----:B------:R-:W-:Y:S01]  /*5510*/  FMUL R40, R95, R83 ;  /* 0x000000535f287220 */ /* 0x000fe20000400000 */
[----:B------:R-:W-:Y:S01]  /*5520*/  F2FP.PACK_AB R37, R73, R78 ;  /* 0x0000004e4925723e */ /* 0x000fe200000000ff */
[----:B------:R-:W-:Y:S01]  /*5530*/  FMUL R49, R95, R87 ;  /* 0x000000575f317220 */ /* 0x000fe20000400000 */
[----:B------:R-:W-:Y:S01]  /*5540*/  F2FP.PACK_AB R38, R65, R64 ;  /* 0x000000404126723e */ /* 0x000fe200000000ff */
[----:B------:R-:W-:Y:S01]  /*5550*/  BAR.SYNC.DEFER_BLOCKING 0x0 ;  /* 0x0000000000007b1d */ /* 0x000fe20000010000 */
[----:B------:R-:W-:Y:S01]  /*5560*/  F2FP.PACK_AB R42, R27, R42 ;  /* 0x0000002a1b2a723e */ /* 0x000fe200000000ff */
[----:B------:R-:W-:Y:S01]  /*5570*/  IMAD R27, R26, 0x2, R47 ;  /* 0x000000021a1b7824 */ /* 0x000fe200078e022f */
[----:B------:R-:W-:-:S02]  /*5580*/  FSETP.NEU.AND P1, PT, R32, RZ, PT ;  /* 0x000000ff2000720b */ /* 0x000fc40003f2d000 */
[----:B------:R-:W-:Y:S02]  /*5590*/  F2FP.PACK_AB R32, R80, R69 ;  /* 0x000000455020723e */ /* 0x000fe400000000ff */
[----:B------:R-:W-:Y:S02]  /*55a0*/  F2FP.PACK_AB R33, R72, R61 ;  /* 0x0000003d4821723e */ /* 0x000fe400000000ff */
[----:B------:R-:W-:Y:S02]  /*55b0*/  F2FP.PACK_AB R34, R59, R68 ;  /* 0x000000443b22723e */ /* 0x000fe400000000ff */
[----:B------:R-:W-:Y:S02]  /*55c0*/  F2FP.PACK_AB R35, R57, R60 ;  /* 0x0000003c3923723e */ /* 0x000fe400000000ff */
[----:B------:R-:W-:Y:S02]  /*55d0*/  F2FP.PACK_AB R40, R40, R49 ;  /* 0x000000312828723e */ /* 0x000fe400000000ff */
[----:B------:R-:W-:-:S02]  /*55e0*/  F2FP.PACK_AB R41, R48, R41 ;  /* 0x000000293029723e */ /* 0x000fc400000000ff */
[----:B------:R-:W-:Y:S02]  /*55f0*/  F2FP.PACK_AB R30, R30, R45 ;  /* 0x0000002d1e1e723e */ /* 0x000fe400000000ff */
[----:B------:R-:W-:Y:S02]  /*5600*/  F2FP.PACK_AB R31, R31, R46 ;  /* 0x0000002e1f1f723e */ /* 0x000fe400000000ff */
[----:B------:R-:W-:Y:S01]  /*5610*/  F2FP.PACK_AB R43, R43, R44 ;  /* 0x0000002c2b2b723e */ /* 0x000fe200000000ff */
[----:B------:R4:W-:Y:S04]  /*5620*/  STS.128 [R24+0x1000], R36 ;  /* 0x0010002418007388 */ /* 0x0009e80000000c00 */
[----:B------:R5:W-:Y:S04]  /*5630*/  STS.128 [R24], R32 ;  /* 0x0000002018007388 */ /* 0x000be80000000c00 */
[----:B------:R0:W-:Y:S01]  /*5640*/  STS.128 [R24+0x80], R28 ;  /* 0x0000801c18007388 */ /* 0x0001e20000000c00 */
[----:B----4-:R-:W-:-:S03]  /*5650*/  IMAD R39, R26, 0x2, R27 ;  /* 0x000000021a277824 */ /* 0x010fc600078e021b */
[----:B------:R4:W-:Y:S04]  /*5660*/  STS.128 [R24+0x1080], R40 ;  /* 0x0010802818007388 */ /* 0x0009e80000000c00 */
[----:B------:R-:W-:Y:S01]  /*5670*/  BAR.SYNC.DEFER_BLOCKING 0x0 ;  /* 0x0000000000007b1d */ /* 0x000fe20000010000 */
[-C--:B-----5:R-:W-:Y:S02]  /*5680*/  LEA R32, P3, R53, R4.reuse, 0x1 ;  /* 0x0000000435207211 */ /* 0x0a0fe400078608ff */
[----:B------:R-:W-:Y:S02]  /*5690*/  LEA R34, P4, R47, R4, 0x1 ;  /* 0x000000042f227211 */ /* 0x000fe400078808ff */
[----:B------:R-:W-:Y:S02]  /*56a0*/  LEA R45, R26, R39, 0x1 ;  /* 0x000000271a2d7211 */ /* 0x000fe400078e08ff */
[----:B------:R-:W-:-:S02]  /*56b0*/  LEA.HI.X.SX32 R33, R53, R7, 0x1, P3 ;  /* 0x0000000735217211 */ /* 0x000fc400018f0eff */
[-C--:B------:R-:W-:Y:S02]  /*56c0*/  LEA R36, P3, R27, R4.reuse, 0x1 ;  /* 0x000000041b247211 */ /* 0x080fe400078608ff */
[-C--:B------:R-:W-:Y:S01]  /*56d0*/  LEA.HI.X.SX32 R35, R47, R7.reuse, 0x1, P4 ;  /* 0x000000072f237211 */ /* 0x080fe200020f0eff */
[C---:B------:R-:W-:Y:S01]  /*56e0*/  IMAD R47, R26.reuse, 0x2, R45 ;  /* 0x000000021a2f7824 */ /* 0x040fe200078e022d */
[----:B------:R-:W-:Y:S02]  /*56f0*/  LEA.HI.X.SX32 R37, R27, R7, 0x1, P3 ;  /* 0x000000071b257211 */ /* 0x000fe400018f0eff */
[----:B0-----:R-:W-:Y:S01]  /*5700*/  LEA R28, P3, R39, R4, 0x1 ;  /* 0x00000004271c7211 */ /* 0x001fe200078608ff */
[----:B------:R-:W-:-:S03]  /*5710*/  IMAD R27, R26, 0x2, R47 ;  /* 0x000000021a1b7824 */ /* 0x000fc600078e022f */
[----:B------:R-:W-:Y:S01]  /*5720*/  LEA.HI.X.SX32 R29, R39, R7, 0x1, P3 ;  /* 0x00000007271d7211 */ /* 0x000fe200018f0eff */
[----:B------:R-:W-:Y:S01]  /*5730*/  IMAD R39, R26, 0x2, R27 ;  /* 0x000000021a277824 */ /* 0x000fe200078e021b */
[----:B------:R-:W-:-:S04]  /*5740*/  LEA R30, P3, R45, R4, 0x1 ;  /* 0x000000042d1e7211 */ /* 0x000fc800078608ff */
[----:B----4-:R-:W-:Y:S01]  /*5750*/  LEA R41, R26, R39, 0x1 ;  /* 0x000000271a297211 */ /* 0x010fe200078e08ff */
[----:B------:R0:W-:Y:S01]  /*5760*/  STG.E.U16 [R32.64], R16 ;  /* 0x0000001020007986 */ /* 0x0001e2000c101506 */
[----:B------:R-:W-:-:S03]  /*5770*/  LEA.HI.X.SX32 R31, R45, R7, 0x1, P3 ;  /* 0x000000072d1f7211 */ /* 0x000fc600018f0eff */
[----:B------:R-:W-:-:S04]  /*5780*/  IMAD R43, R26, 0x2, R41 ;  /* 0x000000021a2b7824 */ /* 0x000fc800078e0229 */
[C---:B------:R-:W-:Y:S01]  /*5790*/  IMAD R45, R26.reuse, 0x2, R43 ;  /* 0x000000021a2d7824 */ /* 0x040fe200078e022b */
[C---:B0-----:R-:W-:Y:S01]  /*57a0*/  LEA R32, P4, R47.reuse, R4, 0x1 ;  /* 0x000000042f207211 */ /* 0x041fe200078808ff */
[----:B-1----:R0:W-:Y:S03]  /*57b0*/  STG.E.U16 [R34.64], R8 ;  /* 0x0000000822007986 */ /* 0x0021e6000c101506 */
[----:B------:R-:W-:Y:S01]  /*57c0*/  LEA.HI.X.SX32 R33, R47, R7, 0x1, P4 ;  /* 0x000000072f217211 */ /* 0x000fe200020f0eff */
[----:B------:R-:W-:Y:S01]  /*57d0*/  IMAD R47, R26, 0x2, R45 ;  /* 0x000000021a2f7824 */ /* 0x000fe200078e022d */
[----:B--2---:R-:W-:Y:S01]  /*57e0*/  STG.E.U16 [R36.64], R20 ;  /* 0x0000001424007986 */ /* 0x004fe2000c101506 */
[----:B------:R-:W-:-:S03]  /*57f0*/  PRMT R16, R16, 0x7632, R16 ;  /* 0x0000763210107816 */ /* 0x000fc60000000010 */
[----:B---3--:R1:W-:Y:S01]  /*5800*/  STG.E.U16 [R28.64], R12 ;  /* 0x0000000c1c007986 */ /* 0x0083e2000c101506 */
[----:B------:R-:W-:Y:S02]  /*5810*/  LEA R49, R26, R47, 0x1 ;  /* 0x0000002f1a317211 */ /* 0x000fe400078e08ff */
[-C--:B0-----:R-:W-:Y:S01]  /*5820*/  LEA R34, P4, R39, R4.reuse, 0x1 ;  /* 0x0000000427227211 */ /* 0x081fe200078808ff */
[----:B------:R0:W-:Y:S01]  /*5830*/  STG.E.U16 [R30.64], R16 ;  /* 0x000000101e007986 */ /* 0x0001e2000c101506 */
[----:B-1----:R-:W-:-:S04]  /*5840*/  LEA R28, P3, R27, R4, 0x1 ;  /* 0x000000041b1c7211 */ /* 0x002fc800078608ff */
[-C--:B------:R-:W-:Y:S01]  /*5850*/  LEA.HI.X.SX32 R29, R27, R7.reuse, 0x1, P3 ;  /* 0x000000071b1d7211 */ /* 0x080fe200018f0eff */
[C---:B------:R-:W-:Y:S01]  /*5860*/  IMAD R27, R26.reuse, 0x2, R49 ;  /* 0x000000021a1b7824 */ /* 0x040fe200078e0231 */
[-C--:B------:R-:W-:Y:S02]  /*5870*/  LEA.HI.X.SX32 R35, R39, R7.reuse, 0x1, P4 ;  /* 0x0000000727237211 */ /* 0x080fe400020f0eff */
[C---:B0-----:R-:W-:Y:S01]  /*5880*/  LEA R30, P3, R41.reuse, R4, 0x1 ;  /* 0x00000004291e7211 */ /* 0x041fe200078608ff */
[----:B------:R-:W-:Y:S01]  /*5890*/  IMAD R39, R26, 0x2, R27 ;  /* 0x000000021a277824 */ /* 0x000fe200078e021b */
[----:B------:R-:W-:Y:S02]  /*58a0*/  PRMT R8, R8, 0x7632, R8 ;  /* 0x0000763208087816 */ /* 0x000fe40000000008 */
[----:B------:R-:W-:Y:S01]  /*58b0*/  LEA.HI.X.SX32 R31, R41, R7, 0x1, P3 ;  /* 0x00000007291f7211 */ /* 0x000fe200018f0eff */
[----:B------:R-:W-:Y:S02]  /*58c0*/  IMAD R41, R26, 0x2, R39 ;  /* 0x000000021a297824 */ /* 0x000fe400078e0227 */
[----:B------:R0:W-:Y:S01]  /*58d0*/  STG.E.U16 [R32.64], R8 ;  /* 0x0000000820007986 */ /* 0x0001e2000c101506 */
[----:B------:R-:W-:-:S02]  /*58e0*/  PRMT R20, R20, 0x7632, R20 ;  /* 0x0000763214147816 */ /* 0x000fc40000000014 */
[C---:B------:R-:W-:Y:S02]  /*58f0*/  LEA R53, R26.reuse, R41, 0x1 ;  /* 0x000000291a357211 */ /* 0x040fe400078e08ff */
[-C--:B------:R-:W-:Y:S02]  /*5900*/  LEA R36, P4, R45, R4.reuse, 0x1 ;  /* 0x000000042d247211 */ /* 0x080fe400078808ff */
[C---:B0-----:R-:W-:Y:S01]  /*5910*/  LEA R32, P3, R43.reuse, R4, 0x1 ;  /* 0x000000042b207211 */ /* 0x041fe200078608ff */
[----:B------:R0:W-:Y:S03]  /*5920*/  STG.E.U16 [R28.64], R20 ;  /* 0x000000141c007986 */ /* 0x0001e6000c101506 */
[-C--:B------:R-:W-:Y:S01]  /*5930*/  LEA.HI.X.SX32 R33, R43, R7.reuse, 0x1, P3 ;  /* 0x000000072b217211 */ /* 0x080fe200018f0eff */
[----:B------:R-:W-:Y:S01]  /*5940*/  IMAD R43, R26, 0x2, R53 ;  /* 0x000000021a2b7824 */ /* 0x000fe200078e0235 */
[----:B------:R-:W-:-:S03]  /*5950*/  LEA.HI.X.SX32 R37, R45, R7, 0x1, P4 ;  /* 0x000000072d257211 */ /* 0x000fc600020f0eff */
[----:B------:R-:W-:Y:S01]  /*5960*/  IMAD R45, R26, 0x2, R43 ;  /* 0x000000021a2d7824 */ /* 0x000fe200078e022b */
[----:B0-----:R-:W-:-:S04]  /*5970*/  LEA R28, P3, R47, R4, 0x1 ;  /* 0x000000042f1c7211 */ /* 0x001fc800078608ff */
[----:B------:R-:W-:Y:S01]  /*5980*/  LEA.HI.X.SX32 R29, R47, R7, 0x1, P3 ;  /* 0x000000072f1d7211 */ /* 0x000fe200018f0eff */
[----:B------:R-:W-:Y:S01]  /*5990*/  IMAD R47, R26, 0x2, R45 ;  /* 0x000000021a2f7824 */ /* 0x000fe200078e022d */
[----:B------:R-:W-:-:S04]  /*59a0*/  PRMT R12, R12, 0x7632, R12 ;  /* 0x000076320c0c7816 */ /* 0x000fc8000000000c */
[----:B------:R-:W-:Y:S01]  /*59b0*/  LEA R57, R26, R47, 0x1 ;  /* 0x0000002f1a397211 */ /* 0x000fe200078e08ff */
[----:B------:R-:W-:Y:S01]  /*59c0*/  STG.E.U16 [R34.64], R12 ;  /* 0x0000000c22007986 */ /* 0x000fe2000c101506 */
[----:B------:R-:W-:-:S03]  /*59d0*/  LEA R16, P4, R27, R4, 0x1 ;  /* 0x000000041b107211 */ /* 0x000fc600078808ff */
[----:B------:R0:W-:Y:S01]  /*59e0*/  STG.E.U16 [R30.64], R17 ;  /* 0x000000111e007986 */ /* 0x0001e2000c101506 */
[----:B------:R-:W-:-:S03]  /*59f0*/  PRMT R20, R17, 0x7632, R20 ;  /* 0x0000763211147816 */ /* 0x000fc60000000014 */
[----:B------:R1:W-:Y:S01]  /*5a00*/  STG.E.U16 [R32.64], R9 ;  /* 0x0000000920007986 */ /* 0x0003e2000c101506 */
[----:B0-----:R-:W-:Y:S01]  /*5a10*/  IMAD R31, R26, 0x2, R57 ;  /* 0x000000021a1f7824 */ /* 0x001fe200078e0239 */
[----:B------:R-:W-:-:S03]  /*5a20*/  LEA.HI.X.SX32 R17, R27, R7, 0x1, P4 ;  /* 0x000000071b117211 */ /* 0x000fc600020f0eff */
[----:B------:R-:W-:Y:S01]  /*5a30*/  IMAD R27, R26, 0x2, R31 ;  /* 0x000000021a1b7824 */ /* 0x000fe200078e021f */
[----:B------:R-:W-:-:S03]  /*5a40*/  LEA R34, P3, R49, R4, 0x1 ;  /* 0x0000000431227211 */ /* 0x000fc600078608ff */
[C---:B-1----:R-:W-:Y:S01]  /*5a50*/  IMAD R33, R26.reuse, 0x2, R27 ;  /* 0x000000021a217824 */ /* 0x042fe200078e021b */
[----:B------:R-:W-:Y:S01]  /*5a60*/  LEA.HI.X.SX32 R35, R49, R7, 0x1, P3 ;  /* 0x0000000731237211 */ /* 0x000fe200018f0eff */
[----:B------:R0:W-:Y:S01]  /*5a70*/  STG.E.U16 [R36.64], R21 ;  /* 0x0000001524007986 */ /* 0x0001e2000c101506 */
[----:B------:R-:W-:Y:S02]  /*5a80*/  PRMT R9, R9, 0x7632, R9 ;  /* 0x0000763209097816 */ /* 0x000fe40000000009 */
[----:B------:R-:W-:Y:S01]  /*5a90*/  LEA R8, P3, R39, R4, 0x1 ;  /* 0x0000000427087211 */ /* 0x000fe200078608ff */
[----:B------:R-:W-:Y:S04]  /*5aa0*/  STG.E.U16 [R28.64], R13 ;  /* 0x0000000d1c007986 */ /* 0x000fe8000c101506 */
[----:B------:R-:W-:Y:S01]  /*5ab0*/  STG.E.U16 [R34.64], R20 ;  /* 0x0000001422007986 */ /* 0x000fe2000c101506 */
[----:B0-----:R-:W-:-:S03]  /*5ac0*/  LEA R37, R26, R33, 0x1 ;  /* 0x000000211a257211 */ /* 0x001fc600078e08ff */
[----:B------:R0:W-:Y:S01]  /*5ad0*/  STG.E.U16 [R16.64], R9 ;  /* 0x0000000910007986 */ /* 0x0001e2000c101506 */
[----:B------:R-:W-:Y:S02]  /*5ae0*/  LEA R12, P4, R41, R4, 0x1 ;  /* 0x00000004290c7211 */ /* 0x000fe400078808ff */
[----:B------:R-:W-:Y:S01]  /*5af0*/  PRMT R21, R21, 0x7632, R21 ;  /* 0x0000763215157816 */ /* 0x000fe20000000015 */
[----:B------:R-:W-:Y:S01]  /*5b00*/  LDS.128 R48, [R51] ;  /* 0x0000000033307984 */ /* 0x000fe20000000c00 */
[----:B0-----:R-:W-:Y:S01]  /*5b10*/  LEA.HI.X.SX32 R9, R39, R7, 0x1, P3 ;  /* 0x0000000727097211 */ /* 0x001fe200018f0eff */
[----:B------:R-:W-:Y:S01]  /*5b20*/  IMAD R39, R26, 0x2, R37 ;  /* 0x000000021a277824 */ /* 0x000fe200078e0225 */
[----:B------:R-:W-:-:S03]  /*5b30*/  PRMT R17, R13, 0x7632, R17 ;  /* 0x000076320d117816 */ /* 0x000fc60000000011 */
[C---:B------:R-:W-:Y:S01]  /*5b40*/  IMAD R35, R26.reuse, 0x2, R39 ;  /* 0x000000021a237824 */ /* 0x040fe200078e0227 */
[----:B------:R-:W-:Y:S02]  /*5b50*/  LEA.HI.X.SX32 R13, R41, R7, 0x1, P4 ;  /* 0x00000007290d7211 */ /* 0x000fe400020f0eff */
[C---:B------:R-:W-:Y:S01]  /*5b60*/  LEA R20, P3, R53.reuse, R4, 0x1 ;  /* 0x0000000435147211 */ /* 0x040fe200078608ff */
[C---:B------:R-:W-:Y:S01]  /*5b70*/  IMAD R41, R26.reuse, 0x2, R35 ;  /* 0x000000021a297824 */ /* 0x040fe200078e0223 */
[----:B------:R0:W-:Y:S04]  /*5b80*/  STG.E.U16 [R8.64], R21 ;  /* 0x0000001508007986 */ /* 0x0001e8000c101506 */
[----:B------:R-:W-:Y:S01]  /*5b90*/  LEA R61, R26, R41, 0x1 ;  /* 0x000000291a3d7211 */ /* 0x000fe200078e08ff */
[----:B------:R1:W-:Y:S01]  /*5ba0*/  STG.E.U16 [R12.64], R17 ;  /* 0x000000110c007986 */ /* 0x0003e2000c101506 */
[----:B0-----:R-:W-:-:S02]  /*5bb0*/  LEA.HI.X.SX32 R21, R53, R7, 0x1, P3 ;  /* 0x0000000735157211 */ /* 0x001fc400018f0eff */
[----:B------:R-:W-:-:S04]  /*5bc0*/  LEA R16, P3, R43, R4, 0x1 ;  /* 0x000000042b107211 */ /* 0x000fc800078608ff */
[----:B-1----:R-:W-:Y:S01]  /*5bd0*/  LEA.HI.X.SX32 R17, R43, R7, 0x1, P3 ;  /* 0x000000072b117211 */ /* 0x002fe200018f0eff */
[----:B------:R-:W-:-:S04]  /*5be0*/  IMAD R43, R26, 0x2, R61 ;  /* 0x000000021a2b7824 */ /* 0x000fc800078e023d */
[----:B------:R-:W-:-:S04]  /*5bf0*/  IMAD R63, R26, 0x2, R43 ;  /* 0x000000021a3f7824 */ /* 0x000fc800078e022b */
[----:B------:R-:W-:Y:S01]  /*5c00*/  IMAD R65, R26, 0x2, R63 ;  /* 0x000000021a417824 */ /* 0x000fe200078e023f */
[----:B------:R-:W-:-:S04]  /*5c10*/  LEA R28, P4, R45, R4, 0x1 ;  /* 0x000000042d1c7211 */ /* 0x000fc800078808ff */
[----:B------:R-:W-:Y:S01]  /*5c20*/  LEA R67, R26, R65, 0x1 ;  /* 0x000000411a437211 */ /* 0x000fe200078e08ff */
[----:B------:R-:W-:Y:S01]  /*5c30*/  STG.E.U16 [R20.64], R18 ;  /* 0x0000001214007986 */ /* 0x000fe2000c101506 */
[----:B------:R-:W-:-:S03]  /*5c40*/  LEA.HI.X.SX32 R29, R45, R7, 0x1, P4 ;  /* 0x000000072d1d7211 */ /* 0x000fc600020f0eff */
[C---:B------:R-:W-:Y:S01]  /*5c50*/  IMAD R69, R26.reuse, 0x2, R67 ;  /* 0x000000021a457824 */ /* 0x040fe200078e0243 */
[CC--:B------:R-:W-:Y:S01]  /*5c60*/  LEA R8, P3, R47.reuse, R4.reuse, 0x1 ;  /* 0x000000042f087211 */ /* 0x0c0fe200078608ff */
[----:B------:R0:W-:Y:S03]  /*5c70*/  STG.E.U16 [R16.64], R10 ;  /* 0x0000000a10007986 */ /* 0x0001e6000c101506 */
[----:B------:R-:W-:Y:S01]  /*5c80*/  LEA.HI.X.SX32 R9, R47, R7, 0x1, P3 ;  /* 0x000000072f097211 */ /* 0x000fe200018f0eff */
[----:B------:R1:W-:Y:S01]  /*5c90*/  STG.E.U16 [R28.64], R22 ;  /* 0x000000161c007986 */ /* 0x0003e2000c101506 */
[C---:B0-----:R-:W-:Y:S01]  /*5ca0*/  IMAD R17, R26.reuse, 0x2, R69 ;  /* 0x000000021a117824 */ /* 0x041fe200078e0245 */
[-C--:B------:R-:W-:Y:S02]  /*5cb0*/  LEA R20, P4, R31, R4.reuse, 0x1 ;  /* 0x000000041f147211 */ /* 0x080fe400078808ff */
[----:B------:R-:W-:Y:S01]  /*5cc0*/  LDS.128 R44, [R25] ;  /* 0x00000000192c7984 */ /* 0x000fe20000000c00 */
[----:B-1----:R-:W-:Y:S01]  /*5cd0*/  IMAD R29, R26, 0x2, R17 ;  /* 0x000000021a1d7824 */ /* 0x002fe200078e0211 */
[----:B------:R-:W-:-:S02]  /*5ce0*/  LEA R12, P3, R57, R4, 0x1 ;  /* 0x00000004390c7211 */ /* 0x000fc400078608ff */
[----:B------:R0:W-:Y:S01]  /*5cf0*/  STG.E.U16 [R8.64], R14 ;  /* 0x0000000e08007986 */ /* 0x0001e2000c101506 */
[----:B------:R-:W-:Y:S02]  /*5d00*/  PRMT R18, R18, 0x7632, R18 ;  /* 0x0000763212127816 */ /* 0x000fe40000000012 */
[-C--:B------:R-:W-:Y:S02]  /*5d10*/  LEA.HI.X.SX32 R13, R57, R7.reuse, 0x1, P3 ;  /* 0x00000007390d7211 */ /* 0x080fe400018f0eff */
[----:B------:R-:W-:Y:S01]  /*5d20*/  LEA.HI.X.SX32 R21, R31, R7, 0x1, P4 ;  /* 0x000000071f157211 */ /* 0x000fe200020f0eff */
[----:B------:R-:W1:Y:S01]  /*5d30*/  LDS.128 R56, [R56] ;  /* 0x0000000038387984 */ /* 0x000e620000000c00 */
[----:B0-----:R-:W-:-:S03]  /*5d40*/  LEA R9, R26, R29, 0x1 ;  /* 0x0000001d1a097211 */ /* 0x001fc600078e08ff */
[----:B------:R0:W-:Y:S01]  /*5d50*/  STG.E.U16 [R12.64], R18 ;  /* 0x000000120c007986 */ /* 0x0001e2000c101506 */
[----:B------:R-:W-:Y:S01]  /*5d60*/  PRMT R10, R10, 0x7632, R10 ;  /* 0x000076320a0a7816 */ /* 0x000fe2000000000a */
[----:B------:R-:W-:Y:S01]  /*5d70*/  IMAD R31, R26, 0x2, R9 ;  /* 0x000000021a1f7824 */ /* 0x000fe200078e0209 */
[----:B------:R-:W-:-:S03]  /*5d80*/  LEA R112, P3, R27, R4, 0x1 ;  /* 0x000000041b707211 */ /* 0x000fc600078608ff */
[----:B------:R2:W-:Y:S01]  /*5d90*/  STG.E.U16 [R20.64], R10 ;  /* 0x0000000a14007986 */ /* 0x0005e2000c101506 */
[----:B0-----:R-:W-:Y:S01]  /*5da0*/  IMAD R13, R26, 0x2, R31 ;  /* 0x000000021a0d7824 */ /* 0x001fe200078e021f */
[----:B------:R-:W-:-:S03]  /*5db0*/  LEA.HI.X.SX32 R113, R27, R7, 0x1, P3 ;  /* 0x000000071b717211 */ /* 0x000fc600018f0eff */
[----:B--2---:R-:W-:Y:S01]  /*5dc0*/  IMAD R21, R26, 0x2, R13 ;  /* 0x000000021a157824 */ /* 0x004fe200078e020d */
[----:B------:R-:W-:-:S04]  /*5dd0*/  LEA R110, P4, R33, R4, 0x1 ;  /* 0x00000004216e7211 */ /* 0x000fc800078808ff */
[----:B------:R-:W-:Y:S02]  /*5de0*/  LEA R27, R26, R21, 0x1 ;  /* 0x000000151a1b7211 */ /* 0x000fe400078e08ff */
[----:B------:R-:W-:-:S03]  /*5df0*/  LEA.HI.X.SX32 R111, R33, R7, 0x1, P4 ;  /* 0x00000007216f7211 */ /* 0x000fc600020f0eff */
[----:B------:R-:W-:Y:S01]  /*5e00*/  IMAD R25, R26, 0x2, R27 ;  /* 0x000000021a197824 */ /* 0x000fe200078e021b */
[----:B------:R-:W-:-:S03]  /*5e10*/  LEA R98, P5, R35, R4, 0x1 ;  /* 0x0000000423627211 */ /* 0x000fc600078a08ff */
[C---:B------:R-:W-:Y:S01]  /*5e20*/  IMAD R33, R26.reuse, 0x2, R25 ;  /* 0x000000021a217824 */ /* 0x040fe200078e0219 */
[-C--:B------:R-:W-:Y:S02]  /*5e30*/  LEA R102, P4, R39, R4.reuse, 0x1 ;  /* 0x0000000427667211 */ /* 0x080fe400078808ff */
[-C--:B------:R-:W-:Y:S01]  /*5e40*/  LEA.HI.X.SX32 R99, R35, R7.reuse, 0x1, P5 ;  /* 0x0000000723637211 */ /* 0x080fe200028f0eff */
[----:B------:R-:W-:Y:S01]  /*5e50*/  IMAD R35, R26, 0x2, R33 ;  /* 0x000000021a237824 */ /* 0x000fe200078e0221 */
[-C--:B------:R-:W-:Y:S02]  /*5e60*/  LEA R106, P3, R37, R4.reuse, 0x1 ;  /* 0x00000004256a7211 */ /* 0x080fe400078608ff */
[-C--:B------:R-:W-:Y:S02]  /*5e70*/  LEA.HI.X.SX32 R103, R39, R7.reuse, 0x1, P4 ;  /* 0x0000000727677211 */ /* 0x080fe400020f0eff */
[----:B------:R-:W-:Y:S02]  /*5e80*/  LEA R108, P4, R61, R4, 0x1 ;  /* 0x000000043d6c7211 */ /* 0x000fe400078808ff */
[----:B------:R-:W-:-:S02]  /*5e90*/  LEA.HI.X.SX32 R107, R37, R7, 0x1, P3 ;  /* 0x00000007256b7211 */ /* 0x000fc400018f0eff */
[C---:B------:R-:W-:Y:S02]  /*5ea0*/  LEA R37, R26.reuse, R35, 0x1 ;  /* 0x000000231a257211 */ /* 0x040fe400078e08ff */
[-C--:B------:R-:W-:Y:S02]  /*5eb0*/  LEA.HI.X.SX32 R109, R61, R7.reuse, 0x1, P4 ;  /* 0x000000073d6d7211 */ /* 0x080fe400020f0eff */
[-C--:B------:R-:W-:Y:S02]  /*5ec0*/  LEA R94, P3, R41, R4.reuse, 0x1 ;  /* 0x00000004295e7211 */ /* 0x080fe400078608ff */
[-C--:B------:R-:W-:Y:S02]  /*5ed0*/  LEA R104, P5, R43, R4.reuse, 0x1 ;  /* 0x000000042b687211 */ /* 0x080fe400078a08ff */
[----:B------:R-:W-:Y:S01]  /*5ee0*/  LEA R96, P4, R65, R4, 0x1 ;  /* 0x0000000441607211 */ /* 0x000fe200078808ff */
[----:B------:R-:W-:Y:S01]  /*5ef0*/  IMAD R39, R26, 0x2, R37 ;  /* 0x000000021a277824 */ /* 0x000fe200078e0225 */
[----:B------:R-:W-:-:S02]  /*5f00*/  LEA.HI.X.SX32 R95, R41, R7, 0x1, P3 ;  /* 0x00000007295f7211 */ /* 0x000fc400018f0eff */
[-C--:B------:R-:W-:Y:S02]  /*5f10*/  LEA.HI.X.SX32 R105, R43, R7.reuse, 0x1, P5 ;  /* 0x000000072b697211 */ /* 0x080fe400028f0eff */
[-C--:B------:R-:W-:Y:S01]  /*5f20*/  LEA.HI.X.SX32 R97, R65, R7.reuse, 0x1, P4 ;  /* 0x0000000741617211 */ /* 0x080fe200020f0eff */
[----:B------:R-:W-:Y:S01]  /*5f30*/  IMAD R41, R26, 0x2, R39 ;  /* 0x000000021a297824 */ /* 0x000fe200078e0227 */
[-C--:B------:R-:W-:Y:S02]  /*5f40*/  LEA R100, P3, R63, R4.reuse, 0x1 ;  /* 0x000000043f647211 */ /* 0x080fe400078608ff */
[-C--:B------:R-:W-:Y:S02]  /*5f50*/  LEA R92, P5, R67, R4.reuse, 0x1 ;  /* 0x00000004435c7211 */ /* 0x080fe400078a08ff */
[----:B------:R-:W-:Y:S02]  /*5f60*/  LEA R88, P4, R17, R4, 0x1 ;  /* 0x0000000411587211 */ /* 0x000fe400078808ff */
[----:B------:R-:W-:-:S02]  /*5f70*/  LEA.HI.X.SX32 R101, R63, R7, 0x1, P3 ;  /* 0x000000073f657211 */ /* 0x000fc400018f0eff */
[-C--:B------:R-:W-:Y:S02]  /*5f80*/  LEA.HI.X.SX32 R93, R67, R7.reuse, 0x1, P5 ;  /* 0x00000007435d7211 */ /* 0x080fe400028f0eff */
[-C--:B------:R-:W-:Y:S01]  /*5f90*/  LEA.HI.X.SX32 R89, R17, R7.reuse, 0x1, P4 ;  /* 0x0000000711597211 */ /* 0x080fe200020f0eff */
[----:B------:R-:W-:Y:S01]  /*5fa0*/  IMAD R17, R26, 0x2, R41 ;  /* 0x000000021a117824 */ /* 0x000fe200078e0229 */
[-C--:B------:R-:W-:Y:S02]  /*5fb0*/  LEA R90, P3, R69, R4.reuse, 0x1 ;  /* 0x00000004455a7211 */ /* 0x080fe400078608ff */
[----:B------:R-:W-:Y:S02]  /*5fc0*/  LEA R86, P5, R29, R4, 0x1 ;  /* 0x000000041d567211 */ /* 0x000fe400078a08ff */
[-C--:B------:R-:W-:Y:S02]  /*5fd0*/  LEA.HI.X.SX32 R91, R69, R7.reuse, 0x1, P3 ;  /* 0x00000007455b7211 */ /* 0x080fe400018f0eff */
[----:B------:R-:W-:-:S02]  /*5fe0*/  LEA.HI.X.SX32 R87, R29, R7, 0x1, P5 ;  /* 0x000000071d577211 */ /* 0x000fc400028f0eff */
[-C--:B------:R-:W-:Y:S02]  /*5ff0*/  LEA R84, P3, R9, R4.reuse, 0x1 ;  /* 0x0000000409547211 */ /* 0x080fe400078608ff */
[C---:B------:R-:W-:Y:S02]  /*6000*/  LEA R29, R26.reuse, R17, 0x1 ;  /* 0x000000111a1d7211 */ /* 0x040fe400078e08ff */
[-C--:B------:R-:W-:Y:S02]  /*6010*/  LEA R82, P5, R13, R4.reuse, 0x1 ;  /* 0x000000040d527211 */ /* 0x080fe400078a08ff */
[-C--:B------:R-:W-:Y:S01]  /*6020*/  LEA.HI.X.SX32 R85, R9, R7.reuse, 0x1, P3 ;  /* 0x0000000709557211 */ /* 0x080fe200018f0eff */
[C---:B------:R-:W-:Y:S01]  /*6030*/  IMAD R9, R26.reuse, 0x2, R29 ;  /* 0x000000021a097824 */ /* 0x040fe200078e021d */
[----:B------:R-:W-:Y:S02]  /*6040*/  LEA.HI.X.SX32 R83, R13, R7, 0x1, P5 ;  /* 0x000000070d537211 */ /* 0x000fe400028f0eff */
[-C--:B------:R-:W-:Y:S01]  /*6050*/  LEA R80, P3, R21, R4.reuse, 0x1 ;  /* 0x0000000415507211 */ /* 0x080fe200078608ff */
[----:B------:R-:W-:Y:S01]  /*6060*/  IMAD R13, R26, 0x2, R9 ;  /* 0x000000021a0d7824 */ /* 0x000fe200078e0209 */
[----:B------:R-:W-:-:S02]  /*6070*/  LEA R78, P4, R31, R4, 0x1 ;  /* 0x000000041f4e7211 */ /* 0x000fc400078808ff */
[-C--:B------:R-:W-:Y:S01]  /*6080*/  LEA.HI.X.SX32 R81, R21, R7.reuse, 0x1, P3 ;  /* 0x0000000715517211 */ /* 0x080fe200018f0eff */
[C---:B------:R-:W-:Y:S01]  /*6090*/  IMAD R21, R26.reuse, 0x2, R13 ;  /* 0x000000021a157824 */ /* 0x040fe200078e020d */
[-C--:B------:R-:W-:Y:S02]  /*60a0*/  LEA R74, P5, R25, R4.reuse, 0x1 ;  /* 0x00000004194a7211 */ /* 0x080fe400078a08ff */
[-C--:B------:R-:W-:Y:S02]  /*60b0*/  LEA.HI.X.SX32 R79, R31, R7.reuse, 0x1, P4 ;  /* 0x000000071f4f7211 */ /* 0x080fe400020f0eff */
[----:B------:R-:W-:Y:S02]  /*60c0*/  LEA.HI.X.SX32 R75, R25, R7, 0x1, P5 ;  /* 0x00000007194b7211 */ /* 0x000fe400028f0eff */
[----:B------:R-:W-:Y:S02]  /*60d0*/  LEA R76, P4, R27, R4, 0x1 ;  /* 0x000000041b4c7211 */ /* 0x000fe400078808ff */
[----:B------:R-:W-:-:S02]  /*60e0*/  LEA R25, R26, R21, 0x1 ;  /* 0x000000151a197211 */ /* 0x000fc400078e08ff */
[-C--:B------:R-:W-:Y:S02]  /*60f0*/  LEA R68, P5, R37, R4.reuse, 0x1 ;  /* 0x0000000425447211 */ /* 0x080fe400078a08ff */
[-C--:B------:R-:W-:Y:S01]  /*6100*/  LEA.HI.X.SX32 R77, R27, R7.reuse, 0x1, P4 ;  /* 0x000000071b4d7211 */ /* 0x080fe200020f0eff */
[C---:B------:R-:W-:Y:S01]  /*6110*/  IMAD R27, R26.reuse, 0x2, R25 ;  /* 0x000000021a1b7824 */ /* 0x040fe200078e0219 */
[-C--:B------:R-:W-:Y:S02]  /*6120*/  LEA R72, P3, R33, R4.reuse, 0x1 ;  /* 0x0000000421487211 */ /* 0x080fe400078608ff */
[-C--:B------:R-:W-:Y:S02]  /*6130*/  LEA.HI.X.SX32 R69, R37, R7.reuse, 0x1, P5 ;  /* 0x0000000725457211 */ /* 0x080fe400028f0eff */
[----:B------:R-:W-:Y:S01]  /*6140*/  LEA.HI.X.SX32 R73, R33, R7, 0x1, P3 ;  /* 0x0000000721497211 */ /* 0x000fe200018f0eff */
[----:B------:R-:W-:Y:S01]  /*6150*/  IMAD R33, R26, 0x2, R27 ;  /* 0x000000021a217824 */ /* 0x000fe200078e021b */
[----:B------:R-:W-:-:S02]  /*6160*/  LEA R64, P5, R17, R4, 0x1 ;  /* 0x0000000411407211 */ /* 0x000fc400078a08ff */
[-C--:B------:R-:W-:Y:S02]  /*6170*/  LEA R70, P4, R35, R4.reuse, 0x1 ;  /* 0x0000000423467211 */ /* 0x080fe400078808ff */
[-C--:B------:R-:W-:Y:S01]  /*6180*/  LEA.HI.X.SX32 R65, R17, R7.reuse, 0x1, P5 ;  /* 0x0000000711417211 */ /* 0x080fe200028f0eff */
[----:B------:R-:W-:Y:S01]  /*6190*/  IMAD R17, R26, 0x2, R33 ;  /* 0x000000021a117824 */ /* 0x000fe200078e0221 */
[----:B------:R-:W-:Y:S02]  /*61a0*/  LEA.HI.X.SX32 R71, R35, R7, 0x1, P4 ;  /* 0x0000000723477211 */ /* 0x000fe400020f0eff */
[-C--:B------:R-:W-:Y:S02]  /*61b0*/  LEA R62, P3, R39, R4.reuse, 0x1 ;  /* 0x00000004273e7211 */ /* 0x080fe400078608ff */
[-C--:B------:R-:W-:Y:S02]  /*61c0*/  LEA R66, P4, R41, R4.reuse, 0x1 ;  /* 0x0000000429427211 */ /* 0x080fe400078808ff */
[----:B------:R-:W-:-:S02]  /*61d0*/  LEA R40, P5, R13, R4, 0x1 ;  /* 0x000000040d287211 */ /* 0x000fc400078a08ff */
[C---:B------:R-:W-:Y:S02]  /*61e0*/  LEA R115, R26.reuse, R17, 0x1 ;  /* 0x000000111a737211 */ /* 0x040fe400078e08ff */
[-C--:B------:R-:W-:Y:S02]  /*61f0*/  LEA.HI.X.SX32 R63, R39, R7.reuse, 0x1, P3 ;  /* 0x00000007273f7211 */ /* 0x080fe400018f0eff */
[-C--:B------:R-:W-:Y:S02]  /*6200*/  LEA.HI.X.SX32 R67, R41, R7.reuse, 0x1, P4 ;  /* 0x0000000729437211 */ /* 0x080fe400020f0eff */
[----:B------:R-:W-:Y:S02]  /*6210*/  LEA R60, P3, R29, R4, 0x1 ;  /* 0x000000041d3c7211 */ /* 0x000fe400078608ff */
[-C--:B------:R-:W-:Y:S01]  /*6220*/  LEA.HI.X.SX32 R41, R13, R7.reuse, 0x1, P5 ;  /* 0x000000070d297211 */ /* 0x080fe200028f0eff */
[----:B------:R-:W-:Y:S01]  /*6230*/  IMAD R13, R26, 0x2, R115 ;  /* 0x000000021a0d7824 */ /* 0x000fe200078e0273 */
[----:B------:R-:W-:-:S02]  /*6240*/  LEA.HI.X.SX32 R61, R29, R7, 0x1, P3 ;  /* 0x000000071d3d7211 */ /* 0x000fc400018f0eff */
[----:B------:R-:W-:Y:S01]  /*6250*/  FSETP.NEU.AND P2, PT, R52, RZ, PT ;  /* 0x000000ff3400720b */ /* 0x000fe20003f4d000 */
[C---:B------:R-:W-:Y:S01]  /*6260*/  IMAD R117, R26.reuse, 0x2, R13 ;  /* 0x000000021a757824 */ /* 0x040fe200078e020d */
[-C--:B------:R-:W-:Y:S01]  /*6270*/  LEA R38, P3, R21, R4.reuse, 0x1 ;  /* 0x0000000415267211 */ /* 0x080fe200078608ff */
[----:B------:R-:W0:Y:S01]  /*6280*/  LDS.128 R52, [R55] ;  /* 0x0000000037347984 */ /* 0x000e220000000c00 */
[-C--:B------:R-:W-:Y:S02]  /*6290*/  LEA R42, P4, R9, R4.reuse, 0x1 ;  /* 0x00000004092a7211 */ /* 0x080fe400078808ff */
[-C--:B------:R-:W-:Y:S01]  /*62a0*/  LEA.HI.X.SX32 R39, R21, R7.reuse, 0x1, P3 ;  /* 0x0000000715277211 */ /* 0x080fe200018f0eff */
[----:B------:R-:W-:Y:S01]  /*62b0*/  IMAD R21, R26, 0x2, R117 ;  /* 0x000000021a157824 */ /* 0x000fe200078e0275 */
[----:B------:R-:W-:Y:S02]  /*62c0*/  LEA.HI.X.SX32 R43, R9, R7, 0x1, P4 ;  /* 0x00000007092b7211 */ /* 0x000fe400020f0eff */
[----:B------:R-:W-:-:S02]  /*62d0*/  LEA R30, P5, R27, R4, 0x1 ;  /* 0x000000041b1e7211 */ /* 0x000fc400078a08ff */
[C---:B------:R-:W-:Y:S02]  /*62e0*/  LEA R9, R26.reuse, R21, 0x1 ;  /* 0x000000151a097211 */ /* 0x040fe400078e08ff */
[-C--:B------:R-:W-:Y:S02]  /*62f0*/  LEA R36, P4, R25, R4.reuse, 0x1 ;  /* 0x0000000419247211 */ /* 0x080fe400078808ff */
[-C--:B------:R-:W-:Y:S01]  /*6300*/  LEA.HI.X.SX32 R31, R27, R7.reuse, 0x1, P5 ;  /* 0x000000071b1f7211 */ /* 0x080fe200028f0eff */
[----:B------:R-:W-:Y:S01]  /*6310*/  IMAD R27, R26, 0x2, R9 ;  /* 0x000000021a1b7824 */ /* 0x000fe200078e0209 */
[-C--:B------:R-:W-:Y:S02]  /*6320*/  LEA R28, P5, R115, R4.reuse, 0x1 ;  /* 0x00000004731c7211 */ /* 0x080fe400078a08ff */
[----:B------:R-:W-:Y:S02]  /*6330*/  LEA R34, P3, R33, R4, 0x1 ;  /* 0x0000000421227211 */ /* 0x000fe400078608ff */
[----:B------:R-:W-:-:S02]  /*6340*/  LEA.HI.X.SX32 R37, R25, R7, 0x1, P4 ;  /* 0x0000000719257211 */ /* 0x000fc400020f0eff */
[-C--:B------:R-:W-:Y:S02]  /*6350*/  LEA R32, P4, R17, R4.reuse, 0x1 ;  /* 0x0000000411207211 */ /* 0x080fe400078808ff */
[-C--:B------:R-:W-:Y:S01]  /*6360*/  LEA.HI.X.SX32 R29, R115, R7.reuse, 0x1, P5 ;  /* 0x00000007731d7211 */ /* 0x080fe200028f0eff */
[C---:B------:R-:W-:Y:S01]  /*6370*/  IMAD R115, R26.reuse, 0x2, R27 ;  /* 0x000000021a737824 */ /* 0x040fe200078e021b */
[-C--:B------:R-:W-:Y:S02]  /*6380*/  LEA.HI.X.SX32 R35, R33, R7.reuse, 0x1, P3 ;  /* 0x0000000721237211 */ /* 0x080fe400018f0eff */
[-C--:B------:R-:W-:Y:S01]  /*6390*/  LEA R24, P3, R13, R4.reuse, 0x1 ;  /* 0x000000040d187211 */ /* 0x080fe200078608ff */
[----:B------:R-:W-:Y:S01]  /*63a0*/  IMAD R10, R26, 0x2, R115 ;  /* 0x000000021a0a7824 */ /* 0x000fe200078e0273 */
[----:B------:R-:W-:Y:S02]  /*63b0*/  LEA.HI.X.SX32 R33, R17, R7, 0x1, P4 ;  /* 0x0000000711217211 */ /* 0x000fe400020f0eff */
[----:B------:R-:W-:-:S02]  /*63c0*/  LEA R12, P5, R21, R4, 0x1 ;  /* 0x00000004150c7211 */ /* 0x000fc400078a08ff */
[-C--:B------:R-:W-:Y:S02]  /*63d0*/  LEA R16, P4, R117, R4.reuse, 0x1 ;  /* 0x0000000475107211 */ /* 0x080fe400078808ff */
[-C--:B------:R-:W-:Y:S02]  /*63e0*/  LEA.HI.X.SX32 R25, R13, R7.reuse, 0x1, P3 ;  /* 0x000000070d197211 */ /* 0x080fe400018f0eff */
[----:B------:R-:W-:Y:S02]  /*63f0*/  PRMT R22, R22, 0x7632, R22 ;  /* 0x0000763216167816 */ /* 0x000fe40000000016 */
[----:B------:R-:W-:Y:S02]  /*6400*/  LEA.HI.X.SX32 R13, R21, R7, 0x1, P5 ;  /* 0x00000007150d7211 */ /* 0x000fe400028f0eff */
[----:B------:R-:W-:Y:S02]  /*6410*/  LEA R20, P3, R9, R4, 0x1 ;  /* 0x0000000409147211 */ /* 0x000fe400078608ff */
[----:B------:R-:W-:-:S02]  /*6420*/  PRMT R14, R14, 0x7632, R14 ;  /* 0x000076320e0e7816 */ /* 0x000fc4000000000e */
[-C--:B------:R-:W-:Y:S02]  /*6430*/  LEA.HI.X.SX32 R17, R117, R7.reuse, 0x1, P4 ;  /* 0x0000000775117211 */ /* 0x080fe400020f0eff */
[-C--:B------:R-:W-:Y:S02]  /*6440*/  LEA R8, P5, R115, R4.reuse, 0x1 ;  /* 0x0000000473087211 */ /* 0x080fe400078a08ff */
[-C--:B------:R-:W-:Y:S02]  /*6450*/  LEA R26, P4, R27, R4.reuse, 0x1 ;  /* 0x000000041b1a7211 */ /* 0x080fe400078808ff */
[----:B------:R-:W-:Y:S01]  /*6460*/  LEA R114, P6, R10, R4, 0x1 ;  /* 0x000000040a727211 */ /* 0x000fe200078c08ff */
[----:B------:R-:W-:Y:S01]  /*6470*/  STG.E.U16 [R112.64], R22 ;  /* 0x0000001670007986 */ /* 0x000fe2000c101506 */
[-C--:B------:R-:W-:Y:S02]  /*6480*/  LEA.HI.X.SX32 R21, R9, R7.reuse, 0x1, P3 ;  /* 0x0000000709157211 */ /* 0x080fe400018f0eff */
[-C--:B------:R-:W-:Y:S01]  /*6490*/  LEA.HI.X.SX32 R9, R115, R7.reuse, 0x1, P5 ;  /* 0x0000000773097211 */ /* 0x080fe200028f0eff */
[----:B------:R-:W-:Y:S01]  /*64a0*/  STG.E.U16 [R110.64], R14 ;  /* 0x0000000e6e007986 */ /* 0x000fe2000c101506 */
[----:B------:R-:W-:-:S02]  /*64b0*/  LEA.HI.X.SX32 R27, R27, R7, 0x1, P4 ;  /* 0x000000071b1b7211 */ /* 0x000fc400020f0eff */
[----:B------:R-:W-:Y:S01]  /*64c0*/  LEA.HI.X.SX32 R115, R10, R7, 0x1, P6 ;  /* 0x000000070a737211 */ /* 0x000fe200030f0eff */
[----:B------:R-:W-:Y:S01]  /*64d0*/  STG.E.U16 [R106.64], R19 ;  /* 0x000000136a007986 */ /* 0x000fe2000c101506 */
[----:B------:R-:W-:Y:S02]  /*64e0*/  PRMT R4, R19, 0x7632, R4 ;  /* 0x0000763213047816 */ /* 0x000fe40000000004 */
[----:B------:R-:W-:Y:S01]  /*64f0*/  PRMT R7, R11, 0x7632, R7 ;  /* 0x000076320b077816 */ /* 0x000fe20000000007 */
[----:B------:R1:W-:Y:S01]  /*6500*/  STG.E.U16 [R102.64], R11 ;  /* 0x0000000b66007986 */ /* 0x0003e2000c101506 */
[----:B------:R-:W-:Y:S02]  /*6510*/  PRMT R10, R23, 0x7632, R10 ;  /* 0x00007632170a7816 */ /* 0x000fe4000000000a */
[----:B------:R-:W-:Y:S01]  /*6520*/  PRMT R18, R15, 0x7632, R18 ;  /* 0x000076320f127816 */ /* 0x000fe20000000012 */
[----:B------:R-:W-:Y:S04]  /*6530*/  STG.E.U16 [R98.64], R23 ;  /* 0x0000001762007986 */ /* 0x000fe8000c101506 */
[----:B------:R-:W-:Y:S04]  /*6540*/  STG.E.U16 [R94.64], R15 ;  /* 0x0000000f5e007986 */ /* 0x000fe8000c101506 */
[----:B------:R2:W-:Y:S01]  /*6550*/  STG.E.U16 [R108.64], R4 ;  /* 0x000000046c007986 */ /* 0x0005e2000c101506 */
[----:B-1----:R-:W-:-:S03]  /*6560*/  PRMT R11, R56, 0x7632, R11 ;  /* 0x00007632380b7816 */ /* 0x002fc6000000000b */
[----:B------:R1:W-:Y:S01]  /*6570*/  STG.E.U16 [R104.64], R7 ;  /* 0x0000000768007986 */ /* 0x0003e2000c101506 */
[----:B0-----:R-:W-:-:S03]  /*6580*/  PRMT R14, R52, 0x7632, R14 ;  /* 0x00007632340e7816 */ /* 0x001fc6000000000e */
[----:B------:R0:W-:Y:S04]  /*6590*/  STG.E.U16 [R100.64], R10 ;  /* 0x0000000a64007986 */ /* 0x0001e8000c101506 */
[----:B------:R-:W-:Y:S01]  /*65a0*/  STG.E.U16 [R96.64], R18 ;  /* 0x0000001260007986 */ /* 0x000fe2000c101506 */
[----:B--2---:R-:W-:-:S03]  /*65b0*/  PRMT R4, R48, 0x7632, R4 ;  /* 0x0000763230047816 */ /* 0x004fc60000000004 */
[----:B------:R-:W-:Y:S01]  /*65c0*/  STG.E.U16 [R92.64], R56 ;  /* 0x000000385c007986 */ /* 0x000fe2000c101506 */
[----:B-1----:R-:W-:-:S03]  /*65d0*/  PRMT R7, R44, 0x7632, R7 ;  /* 0x000076322c077816 */ /* 0x002fc60000000007 */
[----:B------:R-:W-:Y:S04]  /*65e0*/  STG.E.U16 [R90.64], R52 ;  /* 0x000000345a007986 */ /* 0x000fe8000c101506 */
[----:B------:R-:W-:Y:S04]  /*65f0*/  STG.E.U16 [R88.64], R48 ;  /* 0x0000003058007986 */ /* 0x000fe8000c101506 */
[----:B------:R-:W-:Y:S01]  /*6600*/  STG.E.U16 [R86.64], R44 ;  /* 0x0000002c56007986 */ /* 0x000fe2000c101506 */
[----:B0-----:R-:W-:-:S03]  /*6610*/  PRMT R10, R57, 0x7632, R10 ;  /* 0x00007632390a7816 */ /* 0x001fc6000000000a */
[----:B------:R0:W-:Y:S04]  /*6620*/  STG.E.U16 [R84.64], R11 ;  /* 0x0000000b54007986 */ /* 0x0001e8000c101506 */
[----:B------:R1:W-:Y:S01]  /*6630*/  STG.E.U16 [R78.64], R14 ;  /* 0x0000000e4e007986 */ /* 0x0003e2000c101506 */
[----:B------:R-:W-:-:S03]  /*6640*/  PRMT R15, R49, 0x7632, R15 ;  /* 0x00007632310f7816 */ /* 0x000fc6000000000f */
[----:B------:R2:W-:Y:S04]  /*6650*/  STG.E.U16 [R82.64], R4 ;  /* 0x0000000452007986 */ /* 0x0005e8000c101506 */
[----:B------:R3:W-:Y:S01]  /*6660*/  STG.E.U16 [R80.64], R7 ;  /* 0x0000000750007986 */ /* 0x0007e2000c101506 */
[----:B0-----:R-:W-:-:S03]  /*6670*/  PRMT R11, R53, 0x7632, R11 ;  /* 0x00007632350b7816 */ /* 0x001fc6000000000b */
[----:B------:R-:W-:Y:S01]  /*6680*/  STG.E.U16 [R76.64], R57 ;  /* 0x000000394c007986 */ /* 0x000fe2000c101506 */
[----:B-1----:R-:W-:-:S03]  /*6690*/  PRMT R14, R45, 0x7632, R14 ;  /* 0x000076322d0e7816 */ /* 0x002fc6000000000e */
[----:B------:R-:W-:Y:S04]  /*66a0*/  STG.E.U16 [R74.64], R53 ;  /* 0x000000354a007986 */ /* 0x000fe8000c101506 */
[----:B------:R-:W-:Y:S04]  /*66b0*/  STG.E.U16 [R72.64], R49 ;  /* 0x0000003148007986 */ /* 0x000fe8000c101506 */
[----:B------:R-:W-:Y:S01]  /*66c0*/  STG.E.U16 [R70.64], R45 ;  /* 0x0000002d46007986 */ /* 0x000fe2000c101506 */
[----:B------:R-:W-:-:S03]  /*66d0*/  PRMT R18, R58, 0x7632, R18 ;  /* 0x000076323a127816 */ /* 0x000fc60000000012 */
[----:B------:R0:W-:Y:S01]  /*66e0*/  STG.E.U16 [R68.64], R10 ;  /* 0x0000000a44007986 */ /* 0x0001e2000c101506 */
[----:B--2---:R-:W-:-:S03]  /*66f0*/  PRMT R4, R54, 0x7632, R4 ;  /* 0x0000763236047816 */ /* 0x004fc60000000004 */
[----:B------:R1:W-:Y:S01]  /*6700*/  STG.E.U16 [R62.64], R11 ;  /* 0x0000000b3e007986 */ /* 0x0003e2000c101506 */
[----:B---3--:R-:W-:-:S03]  /*6710*/  PRMT R7, R50, 0x7632, R7 ;  /* 0x0000763232077816 */ /* 0x008fc60000000007 */
[----:B------:R-:W-:Y:S04]  /*6720*/  STG.E.U16 [R66.64], R15 ;  /* 0x0000000f42007986 */ /* 0x000fe8000c101506 */
[----:B------:R2:W-:Y:S01]  /*6730*/  STG.E.U16 [R64.64], R14 ;  /* 0x0000000e40007986 */ /* 0x0005e2000c101506 */
[----:B0-----:R-:W-:-:S03]  /*6740*/  PRMT R10, R46, 0x7632, R10 ;  /* 0x000076322e0a7816 */ /* 0x001fc6000000000a */
[----:B------:R-:W-:Y:S04]  /*6750*/  STG.E.U16 [R60.64], R58 ;  /* 0x0000003a3c007986 */ /* 0x000fe8000c101506 */
[----:B------:R-:W-:Y:S04]  /*6760*/  STG.E.U16 [R42.64], R54 ;  /* 0x000000362a007986 */ /* 0x000fe8000c101506 */
[----:B------:R-:W-:Y:S04]  /*6770*/  STG.E.U16 [R40.64], R50 ;  /* 0x0000003228007986 */ /* 0x000fe8000c101506 */
[----:B------:R-:W-:Y:S01]  /*6780*/  STG.E.U16 [R38.64], R46 ;  /* 0x0000002e26007986 */ /* 0x000fe2000c101506 */
[----:B-1----:R-:W-:-:S03]  /*6790*/  PRMT R11, R59, 0x7632, R11 ;  /* 0x000076323b0b7816 */ /* 0x002fc6000000000b */
[----:B------:R-:W-:Y:S01]  /*67a0*/  STG.E.U16 [R36.64], R18 ;  /* 0x0000001224007986 */ /* 0x000fe2000c101506 */
[----:B--2---:R-:W-:-:S03]  /*67b0*/  PRMT R14, R55, 0x7632, R14 ;  /* 0x00007632370e7816 */ /* 0x004fc6000000000e */
[----:B------:R0:W-:Y:S01]  /*67c0*/  STG.E.U16 [R30.64], R4 ;  /* 0x000000041e007986 */ /* 0x0001e2000c101506 */
[----:B------:R-:W-:-:S03]  /*67d0*/  PRMT R15, R51, 0x7632, R15 ;  /* 0x00007632330f7816 */ /* 0x000fc6000000000f */
[----:B------:R1:W-:Y:S01]  /*67e0*/  STG.E.U16 [R34.64], R7 ;  /* 0x0000000722007986 */ /* 0x0003e2000c101506 */
[----:B------:R-:W-:-:S03]  /*67f0*/  PRMT R57, R47, 0x7632, R57 ;  /* 0x000076322f397816 */ /* 0x000fc60000000039 */
[----:B------:R1:W-:Y:S04]  /*6800*/  STG.E.U16 [R32.64], R10 ;  /* 0x0000000a20007986 */ /* 0x0003e8000c101506 */
[----:B------:R1:W-:Y:S04]  /*6810*/  STG.E.U16 [R28.64], R59 ;  /* 0x0000003b1c007986 */ /* 0x0003e8000c101506 */
[----:B------:R1:W-:Y:S04]  /*6820*/  STG.E.U16 [R24.64], R55 ;  /* 0x0000003718007986 */ /* 0x0003e8000c101506 */
[----:B------:R1:W-:Y:S04]  /*6830*/  STG.E.U16 [R16.64], R51 ;  /* 0x0000003310007986 */ /* 0x0003e8000c101506 */
[----:B------:R1:W-:Y:S04]  /*6840*/  STG.E.U16 [R12.64], R47 ;  /* 0x0000002f0c007986 */ /* 0x0003e8000c101506 */
[----:B------:R1:W-:Y:S04]  /*6850*/  STG.E.U16 [R20.64], R11 ;  /* 0x0000000b14007986 */ /* 0x0003e8000c101506 */
[----:B------:R1:W-:Y:S04]  /*6860*/  STG.E.U16 [R26.64], R14 ;  /* 0x0000000e1a007986 */ /* 0x0003e8000c101506 */
[----:B------:R1:W-:Y:S04]  /*6870*/  STG.E.U16 [R8.64], R15 ;  /* 0x0000000f08007986 */ /* 0x0003e8000c101506 */
[----:B------:R1:W-:Y:S01]  /*6880*/  STG.E.U16 [R114.64], R57 ;  /* 0x0000003972007986 */ /* 0x0003e2000c101506 */
[----:B------:R-:W-:-:S03]  /*6890*/  FSEL R5, R5, -INF , P2 ;  /* 0xff80000005057808 */ /* 0x000fc60001000000 */
[----:B------:R-:W-:Y:S01]  /*68a0*/  BAR.SYNC.DEFER_BLOCKING 0x0 ;  /* 0x0000000000007b1d */ /* 0x000fe20000010000 */
[C---:B------:R-:W-:Y:S02]  /*68b0*/  LOP3.LUT P0, RZ, R119.reuse, 0x100, RZ, 0xc0, !PT ;  /* 0x0000010077ff7812 */ /* 0x040fe4000780c0ff */
[----:B------:R-:W-:Y:S02]  /*68c0*/  FSEL R6, R6, -INF , P1 ;  /* 0xff80000006067808 */ /* 0x000fe40000800000 */
[----:B------:R-:W-:Y:S01]  /*68d0*/  SHF.L.U32 R119, R119, 0x1, RZ ;  /* 0x0000000177777819 */ /* 0x000fe200000006ff */
[----:B------:R-:W-:Y:S02]  /*68e0*/  FFMA R5, R5, 0.69314718246459960938, R2 ;  /* 0x3f31721805057823 */ /* 0x000fe40000000002 */
[----:B0-----:R-:W-:Y:S01]  /*68f0*/  FFMA R4, R6, 0.69314718246459960938, R3 ;  /* 0x3f31721806047823 */ /* 0x001fe20000000003 */
[----:B------:R-:W-:-:S05]  /*6900*/  LOP3.LUT R2, R119, 0x3f8, RZ, 0xc0, !PT ;  /* 0x000003f877027812 */ /* 0x000fca00078ec0ff */
[----:B------:R1:W-:Y:S04]  /*6910*/  STS.64 [R2], R4 ;  /* 0x0000000402007388 */ /* 0x0003e80000000a00 */
[----:B------:R-:W-:Y:S06]  /*6920*/  BAR.SYNC.DEFER_BLOCKING 0x0 ;  /* 0x0000000000007b1d */ /* 0x000fec0000010000 */
[----:B------:R-:W-:Y:S05]  /*6930*/  @P0 EXIT ;  /* 0x000000000000094d */ /* 0x000fea0003800000 */
[----:B-1----:R-:W0:Y:S01]  /*6940*/  LDS R7, [R0] ;  /* 0x0000000000077984 */ /* 0x002e220000000800 */
[----:B------:R-:W-:-:S02]  /*6950*/  IMAD R2, R118, c[0x0][0x1cc], RZ ;  /* 0x0000730076027a24 */ /* 0x000fc400078e02ff */
[----:B------:R-:W-:Y:S02]  /*6960*/  IMAD.SHL.U32 R6, R116, 0x4, RZ ;  /* 0x0000000474067824 */ /* 0x000fe400078e00ff */
[----:B------:R-:W-:Y:S02]  /*6970*/  IMAD.SHL.U32 R3, R2, 0x4, RZ ;  /* 0x0000000402037824 */ /* 0x000fe400078e00ff */
[----:B------:R-:W-:-:S04]  /*6980*/  IMAD.HI R5, R116, 0x4, RZ ;  /* 0x0000000474057827 */ /* 0x000fc800078e02ff */
[----:B------:R-:W-:Y:S01]  /*6990*/  IMAD.HI R4, R2, 0x4, RZ ;  /* 0x0000000402047827 */ /* 0x000fe200078e02ff */
[----:B------:R-:W-:-:S04]  /*69a0*/  IADD3 R2, P0, P1, R6, c[0x0][0x180], R3 ;  /* 0x0000600006027a10 */ /* 0x000fc8000791e003 */
[----:B------:R-:W-:-:S05]  /*69b0*/  IADD3.X R3, R5, c[0x0][0x184], R4, P0, P1 ;  /* 0x0000610005037a10 */ /* 0x000fca00007e2404 */
[----:B0-----:R-:W-:Y:S01]  /*69c0*/  STG.E [R2.64], R7 ;  /* 0x0000000702007986 */ /* 0x001fe2000c101906 */
[----:B------:R-:W-:Y:S05]  /*69d0*/  EXIT ;  /* 0x000000000000794d */ /* 0x000fea0003800000 */
.L_x_2:
[----:B------:R-:W-:-:S00]  /*69e0*/  BRA `(.L_x_2) ;  /* 0xfffffff000007947 */ /* 0x000fc0000383ffff */
[----:B------:R-:W-:-:S00]  /*69f0*/  NOP ;  /* 0x0000000000007918 */ /* 0x000fc00000000000 */
        /* <DEDUP_REMOVED lines=8> */
.L_x_3:


//--------------------- .nv.global.init           --------------------------
	.section	.nv.global.init,"aw",@progbits
.nv.global.init:
	.type		_$_str,@object
	.size		_$_str,(.L_0 - _$_str)
_$_str:
        /*0000*/ 	.byte	0x5f, 0x5f, 0x43, 0x55, 0x44, 0x41, 0x5f, 0x46, 0x54, 0x5a, 0x00
.L_0:


//--------------------- .nv.shared.attn_fwd       --------------------------
	.section	.nv.shared.attn_fwd,"aw",@nobits
	.sectionflags	@""
	.align	16
